	.headerflags	@"EF_CUDA_TEXMODE_UNIFIED EF_CUDA_64BIT_ADDRESS EF_CUDA_SM89 EF_CUDA_VIRTUAL_SM(EF_CUDA_SM89)"
	.elftype	@"ET_EXEC"


//--------------------- .nv.info                  --------------------------
	.section	.nv.info,"",@"SHT_CUDA_INFO"
	.align	4


	//----- nvinfo : EIATTR_REGCOUNT
	.align		4
        /*0000*/ 	.byte	0x04, 0x2f
        /*0002*/ 	.short	(.L_2 - .L_1)
	.align		4
.L_1:
        /*0004*/ 	.word	index@(triton__0d1d2d3d4d5d6d7d8d910de)
        /*0008*/ 	.word	0x00000028


	//----- nvinfo : EIATTR_MAX_STACK_SIZE
	.align		4
.L_2:
        /*000c*/ 	.byte	0x04, 0x23
        /*000e*/ 	.short	(.L_4 - .L_3)
	.align		4
.L_3:
        /*0010*/ 	.word	index@(triton__0d1d2d3d4d5d6d7d8d910de)
        /*0014*/ 	.word	0x00000000


	//----- nvinfo : EIATTR_MIN_STACK_SIZE
	.align		4
.L_4:
        /*0018*/ 	.byte	0x04, 0x12
        /*001a*/ 	.short	(.L_6 - .L_5)
	.align		4
.L_5:
        /*001c*/ 	.word	index@(triton__0d1d2d3d4d5d6d7d8d910de)
        /*0020*/ 	.word	0x00000000


	//----- nvinfo : EIATTR_FRAME_SIZE
	.align		4
.L_6:
        /*0024*/ 	.byte	0x04, 0x11
        /*0026*/ 	.short	(.L_8 - .L_7)
	.align		4
.L_7:
        /*0028*/ 	.word	index@(triton__0d1d2d3d4d5d6d7d8d910de)
        /*002c*/ 	.word	0x00000000
.L_8:


//--------------------- .nv.info.triton__0d1d2d3d4d5d6d7d8d910de --------------------------
	.section	.nv.info.triton__0d1d2d3d4d5d6d7d8d910de,"",@"SHT_CUDA_INFO"
	.align	4


	//----- nvinfo : EIATTR_CUDA_API_VERSION
	.align		4
        /*0000*/ 	.byte	0x04, 0x37
        /*0002*/ 	.short	(.L_10 - .L_9)
.L_9:
        /*0004*/ 	.word	0x0000007b


	//----- nvinfo : EIATTR_PARAM_CBANK
	.align		4
.L_10:
        /*0008*/ 	.byte	0x04, 0x0a
        /*000a*/ 	.short	(.L_12 - .L_11)
	.align		4
.L_11:
        /*000c*/ 	.word	index@(.nv.constant0.triton__0d1d2d3d4d5d6d7d8d910de)
        /*0010*/ 	.short	0x0160
        /*0012*/ 	.short	0x0050


	//----- nvinfo : EIATTR_CBANK_PARAM_SIZE
	.align		4
.L_12:
        /*0014*/ 	.byte	0x03, 0x19
        /*0016*/ 	.short	0x0050


	//----- nvinfo : EIATTR_KPARAM_INFO
	.align		4
        /*0018*/ 	.byte	0x04, 0x17
        /*001a*/ 	.short	(.L_14 - .L_13)
.L_13:
        /*001c*/ 	.word	0x00000000
        /*0020*/ 	.short	0x000a
        /*0022*/ 	.short	0x004c
        /*0024*/ 	.byte	0x00, 0xf0, 0x11, 0x00


	//----- nvinfo : EIATTR_KPARAM_INFO
	.align		4
.L_14:
        /*0028*/ 	.byte	0x04, 0x17
        /*002a*/ 	.short	(.L_16 - .L_15)
.L_15:
        /*002c*/ 	.word	0x00000000
        /*0030*/ 	.short	0x0009
        /*0032*/ 	.short	0x0048
        /*0034*/ 	.byte	0x00, 0xf0, 0x11, 0x00


	//----- nvinfo : EIATTR_KPARAM_INFO
	.align		4
.L_16:
        /*0038*/ 	.byte	0x04, 0x17
        /*003a*/ 	.short	(.L_18 - .L_17)
.L_17:
        /*003c*/ 	.word	0x00000000
        /*0040*/ 	.short	0x0008
        /*0042*/ 	.short	0x0040
        /*0044*/ 	.byte	0x00, 0xf0, 0x21, 0x00


	//----- nvinfo : EIATTR_KPARAM_INFO
	.align		4
.L_18:
        /*0048*/ 	.byte	0x04, 0x17
        /*004a*/ 	.short	(.L_20 - .L_19)
.L_19:
        /*004c*/ 	.word	0x00000000
        /*0050*/ 	.short	0x0007
        /*0052*/ 	.short	0x0038
        /*0054*/ 	.byte	0x00, 0xf0, 0x21, 0x00


	//----- nvinfo : EIATTR_KPARAM_INFO
	.align		4
.L_20:
        /*0058*/ 	.byte	0x04, 0x17
        /*005a*/ 	.short	(.L_22 - .L_21)
.L_21:
        /*005c*/ 	.word	0x00000000
        /*0060*/ 	.short	0x0006
        /*0062*/ 	.short	0x0030
        /*0064*/ 	.byte	0x00, 0xf0, 0x21, 0x00


	//----- nvinfo : EIATTR_KPARAM_INFO
	.align		4
.L_22:
        /*0068*/ 	.byte	0x04, 0x17
        /*006a*/ 	.short	(.L_24 - .L_23)
.L_23:
        /*006c*/ 	.word	0x00000000
        /*0070*/ 	.short	0x0005
        /*0072*/ 	.short	0x0028
        /*0074*/ 	.byte	0x00, 0xf0, 0x21, 0x00


	//----- nvinfo : EIATTR_KPARAM_INFO
	.align		4
.L_24:
        /*0078*/ 	.byte	0x04, 0x17
        /*007a*/ 	.short	(.L_26 - .L_25)
.L_25:
        /*007c*/ 	.word	0x00000000
        /*0080*/ 	.short	0x0004
        /*0082*/ 	.short	0x0020
        /*0084*/ 	.byte	0x00, 0xf0, 0x21, 0x00


	//----- nvinfo : EIATTR_KPARAM_INFO
	.align		4
.L_26:
        /*0088*/ 	.byte	0x04, 0x17
        /*008a*/ 	.short	(.L_28 - .L_27)
.L_27:
        /*008c*/ 	.word	0x00000000
        /*0090*/ 	.short	0x0003
        /*0092*/ 	.short	0x0018
        /*0094*/ 	.byte	0x00, 0xf0, 0x21, 0x00


	//----- nvinfo : EIATTR_KPARAM_INFO
	.align		4
.L_28:
        /*0098*/ 	.byte	0x04, 0x17
        /*009a*/ 	.short	(.L_30 - .L_29)
.L_29:
        /*009c*/ 	.word	0x00000000
        /*00a0*/ 	.short	0x0002
        /*00a2*/ 	.short	0x0010
        /*00a4*/ 	.byte	0x00, 0xf0, 0x21, 0x00


	//----- nvinfo : EIATTR_KPARAM_INFO
	.align		4
.L_30:
        /*00a8*/ 	.byte	0x04, 0x17
        /*00aa*/ 	.short	(.L_32 - .L_31)
.L_31:
        /*00ac*/ 	.word	0x00000000
        /*00b0*/ 	.short	0x0001
        /*00b2*/ 	.short	0x0008
        /*00b4*/ 	.byte	0x00, 0xf0, 0x21, 0x00


	//----- nvinfo : EIATTR_KPARAM_INFO
	.align		4
.L_32:
        /*00b8*/ 	.byte	0x04, 0x17
        /*00ba*/ 	.short	(.L_34 - .L_33)
.L_33:
        /*00bc*/ 	.word	0x00000000
        /*00c0*/ 	.short	0x0000
        /*00c2*/ 	.short	0x0000
        /*00c4*/ 	.byte	0x00, 0xf0, 0x21, 0x00


	//----- nvinfo : EIATTR_MAXREG_COUNT
	.align		4
.L_34:
        /*00c8*/ 	.byte	0x03, 0x1b
        /*00ca*/ 	.short	0x00ff


	//----- nvinfo : EIATTR_COOP_GROUP_MASK_REGIDS
	.align		4
        /*00cc*/ 	.byte	0x04, 0x29
        /*00ce*/ 	.short	(.L_36 - .L_35)


	//   ....[0]....
.L_35:
        /*00d0*/ 	.word	0xffffffff


	//   ....[1]....
        /*00d4*/ 	.word	0xffffffff


	//   ....[2]....
        /*00d8*/ 	.word	0xffffffff


	//   ....[3]....
        /*00dc*/ 	.word	0xffffffff


	//   ....[4]....
        /*00e0*/ 	.word	0xffffffff


	//   ....[5]....
        /*00e4*/ 	.word	0xffffffff


	//   ....[6]....
        /*00e8*/ 	.word	0xffffffff


	//   ....[7]....
        /*00ec*/ 	.word	0xffffffff


	//   ....[8]....
        /*00f0*/ 	.word	0xffffffff


	//   ....[9]....
        /*00f4*/ 	.word	0xffffffff


	//   ....[10]....
        /*00f8*/ 	.word	0xffffffff


	//   ....[11]....
        /*00fc*/ 	.word	0xffffffff


	//   ....[12]....
        /*0100*/ 	.word	0xffffffff


	//   ....[13]....
        /*0104*/ 	.word	0xffffffff


	//   ....[14]....
        /*0108*/ 	.word	0xffffffff


	//   ....[15]....
        /*010c*/ 	.word	0xffffffff


	//   ....[16]....
        /*0110*/ 	.word	0xffffffff


	//   ....[17]....
        /*0114*/ 	.word	0xffffffff


	//   ....[18]....
        /*0118*/ 	.word	0xffffffff


	//   ....[19]....
        /*011c*/ 	.word	0xffffffff


	//   ....[20]....
        /*0120*/ 	.word	0xffffffff


	//   ....[21]....
        /*0124*/ 	.word	0xffffffff


	//   ....[22]....
        /*0128*/ 	.word	0xffffffff


	//   ....[23]....
        /*012c*/ 	.word	0xffffffff


	//----- nvinfo : EIATTR_COOP_GROUP_INSTR_OFFSETS
	.align		4
.L_36:
        /*0130*/ 	.byte	0x04, 0x28
        /*0132*/ 	.short	(.L_38 - .L_37)


	//   ....[0]....
.L_37:
        /*0134*/ 	.word	0x00000df0


	//   ....[1]....
        /*0138*/ 	.word	0x00001000


	//   ....[2]....
        /*013c*/ 	.word	0x00001090


	//   ....[3]....
        /*0140*/ 	.word	0x000010e0


	//   ....[4]....
        /*0144*/ 	.word	0x00001140


	//   ....[5]....
        /*0148*/ 	.word	0x000011f0


	//   ....[6]....
        /*014c*/ 	.word	0x00001240


	//   ....[7]....
        /*0150*/ 	.word	0x000012a0


	//   ....[8]....
        /*0154*/ 	.word	0x00001360


	//   ....[9]....
        /*0158*/ 	.word	0x00001390


	//   ....[10]....
        /*015c*/ 	.word	0x000013f0


	//   ....[11]....
        /*0160*/ 	.word	0x000014a0


	//   ....[12]....
        /*0164*/ 	.word	0x000014f0


	//   ....[13]....
        /*0168*/ 	.word	0x00001600


	//   ....[14]....
        /*016c*/ 	.word	0x00001630


	//   ....[15]....
        /*0170*/ 	.word	0x000017b0


	//   ....[16]....
        /*0174*/ 	.word	0x000017c0


	//   ....[17]....
        /*0178*/ 	.word	0x00001800


	//   ....[18]....
        /*017c*/ 	.word	0x00001840


	//   ....[19]....
        /*0180*/ 	.word	0x00001900


	//   ....[20]....
        /*0184*/ 	.word	0x000019b0


	//   ....[21]....
        /*0188*/ 	.word	0x000019d0


	//   ....[22]....
        /*018c*/ 	.word	0x00001ab0


	//   ....[23]....
        /*0190*/ 	.word	0x00001b20


	//----- nvinfo : EIATTR_EXIT_INSTR_OFFSETS
	.align		4
.L_38:
        /*0194*/ 	.byte	0x04, 0x1c
        /*0196*/ 	.short	(.L_40 - .L_39)


	//   ....[0]....
.L_39:
        /*0198*/ 	.word	0x000020f0


	//   ....[1]....
        /*019c*/ 	.word	0x00002110


	//----- nvinfo : EIATTR_MAX_THREADS
	.align		4
.L_40:
        /*01a0*/ 	.byte	0x04, 0x05
        /*01a2*/ 	.short	(.L_42 - .L_41)
.L_41:
        /*01a4*/ 	.word	0x00000100
        /*01a8*/ 	.word	0x00000001
        /*01ac*/ 	.word	0x00000001
.L_42:


//--------------------- .nv.rel.action            --------------------------
	.section	.nv.rel.action,"",@"SHT_CUDA_RELOCINFO"
	.align	8
	.sectionentsize	8
        /*0000*/ 	.byte	0x73, 0x00, 0x00, 0x00, 0x00, 0x00, 0x00, 0x00, 0x00, 0x00, 0x00, 0x11, 0x25, 0x00, 0x05, 0x36


//--------------------- .nv.constant0.triton__0d1d2d3d4d5d6d7d8d910de --------------------------
	.section	.nv.constant0.triton__0d1d2d3d4d5d6d7d8d910de,"a",@progbits
	.align	4
.nv.constant0.triton__0d1d2d3d4d5d6d7d8d910de:
	.zero		432


//--------------------- .text.triton__0d1d2d3d4d5d6d7d8d910de --------------------------
	.section	.text.triton__0d1d2d3d4d5d6d7d8d910de,"ax",@progbits
	.sectionflags	@"SHF_BARRIERS=1"
	.sectioninfo	@"SHI_REGISTERS=40"
	.align	128
        .global         triton__0d1d2d3d4d5d6d7d8d910de
        .type           triton__0d1d2d3d4d5d6d7d8d910de,@function
        .size           triton__0d1d2d3d4d5d6d7d8d910de,(.L_x_1 - triton__0d1d2d3d4d5d6d7d8d910de)
        .other          triton__0d1d2d3d4d5d6d7d8d910de,@"STO_CUDA_ENTRY STV_DEFAULT"
triton__0d1d2d3d4d5d6d7d8d910de:
.text.triton__0d1d2d3d4d5d6d7d8d910de:
[----:B------:R-:W-:-:S02]  /*0000*/  MOV R1, c[0x0][0x28] ;  /* 0x00000a0000017a02 */ /* 0x000fc40000000f00 */
[----:B------:R-:W0:Y:S01]  /*0010*/  S2R R31, SR_TID.X ;  /* 0x00000000001f7919 */ /* 0x000e220000002100 */
[----:B------:R-:W-:Y:S01]  /*0020*/  MOV R2, 0x2 ;  /* 0x0000000200027802 */ /* 0x000fe20000000f00 */
[----:B------:R-:W-:Y:S01]  /*0030*/  CS2R R4, SRZ ;  /* 0x0000000000047805 */ /* 0x000fe2000001ff00 */
[----:B------:R-:W-:Y:S01]  /*0040*/  CS2R R6, SRZ ;  /* 0x0000000000067805 */ /* 0x000fe2000001ff00 */
[----:B------:R-:W1:Y:S01]  /*0050*/  S2R R28, SR_CTAID.X ;  /* 0x00000000001c7919 */ /* 0x000e620000002500 */
[----:B------:R-:W-:Y:S01]  /*0060*/  CS2R R8, SRZ ;  /* 0x0000000000087805 */ /* 0x000fe2000001ff00 */
[----:B------:R-:W-:Y:S01]  /*0070*/  CS2R R10, SRZ ;  /* 0x00000000000a7805 */ /* 0x000fe2000001ff00 */
[----:B------:R-:W-:Y:S01]  /*0080*/  ULDC.64 UR4, c[0x0][0x118] ;  /* 0x0000460000047ab9 */ /* 0x000fe20000000a00 */
[----:B0-----:R-:W-:-:S04]  /*0090*/  SHF.L.U32 R29, R31, 0x3, RZ ;  /* 0x000000031f1d7819 */ /* 0x001fc800000006ff */
[----:B------:R-:W-:-:S04]  /*00a0*/  LOP3.LUT R29, R29, 0x7f8, RZ, 0xc0, !PT ;  /* 0x000007f81d1d7812 */ /* 0x000fc800078ec0ff */
[C---:B------:R-:W-:Y:S01]  /*00b0*/  ISETP.GE.U32.AND P2, PT, R29.reuse, 0x500, PT ;  /* 0x000005001d00780c */ /* 0x040fe20003f46070 */
[----:B------:R-:W-:-:S03]  /*00c0*/  IMAD.WIDE.U32 R22, R29, R2, c[0x0][0x168] ;  /* 0x00005a001d167625 */ /* 0x000fc600078e0002 */
[C---:B-1----:R-:W-:Y:S01]  /*00d0*/  ISETP.LT.AND P1, PT, R28.reuse, c[0x0][0x1a8], !P2 ;  /* 0x00006a001c007a0c */ /* 0x042fe20005721270 */
[----:B------:R-:W-:-:S04]  /*00e0*/  IMAD R28, R28, 0x500, R29 ;  /* 0x000005001c1c7824 */ /* 0x000fc800078e021d */
[CC--:B------:R-:W-:Y:S01]  /*00f0*/  IMAD.WIDE R20, R28.reuse, R2.reuse, c[0x0][0x160] ;  /* 0x000058001c147625 */ /* 0x0c0fe200078e0202 */
[----:B------:R-:W-:Y:S01]  /*0100*/  CS2R R12, SRZ ;  /* 0x00000000000c7805 */ /* 0x000fe2000001ff00 */
[----:B------:R-:W-:Y:S01]  /*0110*/  CS2R R14, SRZ ;  /* 0x00000000000e7805 */ /* 0x000fe2000001ff00 */
[----:B------:R-:W-:Y:S01]  /*0120*/  CS2R R16, SRZ ;  /* 0x0000000000107805 */ /* 0x000fe2000001ff00 */
[----:B------:R0:W2:Y:S01]  /*0130*/  @!P2 LDG.E.EL.128 R4, [R22.64] ;  /* 0x000000041604a981 */ /* 0x0000a2000c2e1d00 */
[----:B------:R-:W-:Y:S01]  /*0140*/  CS2R R18, SRZ ;  /* 0x0000000000127805 */ /* 0x000fe2000001ff00 */
[-C--:B------:R-:W-:Y:S02]  /*0150*/  IMAD.WIDE.U32 R36, R29, R2.reuse, c[0x0][0x178] ;  /* 0x00005e001d247625 */ /* 0x080fe400078e0002 */
[----:B------:R1:W3:Y:S02]  /*0160*/  @P1 LDG.E.EF.128 R8, [R20.64] ;  /* 0x0000000414081981 */ /* 0x0002e4000c0e1d00 */
[----:B------:R-:W-:-:S02]  /*0170*/  IMAD.WIDE R34, R28, R2, c[0x0][0x170] ;  /* 0x00005c001c227625 */ /* 0x000fc400078e0202 */
[----:B------:R4:W5:Y:S04]  /*0180*/  @!P2 LDG.E.EL.128 R16, [R36.64] ;  /* 0x000000042410a981 */ /* 0x000968000c2e1d00 */
[----:B------:R4:W5:Y:S01]  /*0190*/  @P1 LDG.E.EF.128 R12, [R34.64] ;  /* 0x00000004220c1981 */ /* 0x000962000c0e1d00 */
[----:B0-----:R-:W-:Y:S01]  /*01a0*/  CS2R R22, SRZ ;  /* 0x0000000000167805 */ /* 0x001fe2000001ff00 */
[----:B-1----:R-:W-:Y:S01]  /*01b0*/  CS2R R20, SRZ ;  /* 0x0000000000147805 */ /* 0x002fe2000001ff00 */
[----:B------:R-:W-:Y:S01]  /*01c0*/  CS2R R24, SRZ ;  /* 0x0000000000187805 */ /* 0x000fe2000001ff00 */
[----:B------:R-:W-:Y:S01]  /*01d0*/  CS2R R26, SRZ ;  /* 0x00000000001a7805 */ /* 0x000fe2000001ff00 */
[----:B----4-:R-:W-:-:S04]  /*01e0*/  IMAD.WIDE.U32 R34, R29, R2, c[0x0][0x188] ;  /* 0x000062001d227625 */ /* 0x010fc800078e0002 */
[----:B------:R-:W-:Y:S01]  /*01f0*/  IMAD.WIDE R2, R28, R2, c[0x0][0x180] ;  /* 0x000060001c027625 */ /* 0x000fe200078e0202 */
[----:B------:R0:W4:Y:S04]  /*0200*/  @!P2 LDG.E.EL.128 R20, [R34.64] ;  /* 0x000000042214a981 */ /* 0x000128000c2e1d00 */
[----:B------:R1:W4:Y:S01]  /*0210*/  @P1 LDG.E.EF.128 R24, [R2.64] ;  /* 0x0000000402181981 */ /* 0x000322000c0e1d00 */
[----:B--2---:R-:W-:Y:S02]  /*0220*/  SEL R4, R4, RZ, !P2 ;  /* 0x000000ff04047207 */ /* 0x004fe40005000000 */
[----:B------:R-:W-:Y:S02]  /*0230*/  SEL R0, R5, RZ, !P2 ;  /* 0x000000ff05007207 */ /* 0x000fe40005000000 */
[----:B---3--:R-:W-:Y:S01]  /*0240*/  SEL R8, R8, RZ, P1 ;  /* 0x000000ff08087207 */ /* 0x008fe20000800000 */
[--C-:B------:R-:W-:Y:S01]  /*0250*/  HADD2.F32 R37, -RZ, R4.reuse.H1_H1 ;  /* 0x30000004ff257230 */ /* 0x100fe20000004100 */
[----:B------:R-:W-:Y:S01]  /*0260*/  SEL R10, R10, RZ, P1 ;  /* 0x000000ff0a0a7207 */ /* 0x000fe20000800000 */
[----:B------:R-:W-:Y:S01]  /*0270*/  HADD2.F32 R36, -RZ, R4.H0_H0 ;  /* 0x20000004ff247230 */ /* 0x000fe20000004100 */
[----:B-----5:R-:W-:Y:S01]  /*0280*/  SEL R16, R16, RZ, !P2 ;  /* 0x000000ff10107207 */ /* 0x020fe20005000000 */
[--C-:B------:R-:W-:Y:S01]  /*0290*/  HADD2.F32 R4, -RZ, R8.reuse.H0_H0 ;  /* 0x20000008ff047230 */ /* 0x100fe20000004100 */
[----:B------:R-:W-:Y:S01]  /*02a0*/  SEL R17, R17, RZ, !P2 ;  /* 0x000000ff11117207 */ /* 0x000fe20005000000 */
[----:B0-----:R-:W-:Y:S01]  /*02b0*/  HADD2.F32 R34, -RZ, R8.H1_H1 ;  /* 0x30000008ff227230 */ /* 0x001fe20000004100 */
[----:B------:R-:W-:Y:S01]  /*02c0*/  SEL R8, R9, RZ, P1 ;  /* 0x000000ff09087207 */ /* 0x000fe20000800000 */
[--C-:B-1----:R-:W-:Y:S01]  /*02d0*/  HADD2.F32 R2, -RZ, R0.reuse.H0_H0 ;  /* 0x20000000ff027230 */ /* 0x102fe20000004100 */
[----:B------:R-:W-:Y:S01]  /*02e0*/  SEL R12, R12, RZ, P1 ;  /* 0x000000ff0c0c7207 */ /* 0x000fe20000800000 */
[----:B------:R-:W-:Y:S01]  /*02f0*/  HADD2.F32 R35, -RZ, R0.H1_H1 ;  /* 0x30000000ff237230 */ /* 0x000fe20000004100 */
[----:B------:R-:W-:Y:S01]  /*0300*/  FADD R9, R34, R37 ;  /* 0x0000002522097221 */ /* 0x000fe20000000000 */
[----:B------:R-:W-:Y:S01]  /*0310*/  HADD2.F32 R5, -RZ, R8.H0_H0 ;  /* 0x20000008ff057230 */ /* 0x000fe20000004100 */
[----:B------:R-:W-:Y:S01]  /*0320*/  FADD R4, R4, R36 ;  /* 0x0000002404047221 */ /* 0x000fe20000000000 */
[----:B------:R-:W-:-:S02]  /*0330*/  HADD2.F32 R3, -RZ, R16.H1_H1 ;  /* 0x30000010ff037230 */ /* 0x000fc40000004100 */
[--C-:B------:R-:W-:Y:S01]  /*0340*/  HADD2.F32 R0, -RZ, R12.reuse.H1_H1 ;  /* 0x3000000cff007230 */ /* 0x100fe20000004100 */
[----:B------:R-:W-:Y:S01]  /*0350*/  FADD R5, R5, R2 ;  /* 0x0000000205057221 */ /* 0x000fe20000000000 */
[----:B------:R-:W-:Y:S01]  /*0360*/  HADD2.F32 R2, -RZ, R12.H0_H0 ;  /* 0x2000000cff027230 */ /* 0x000fe20000004100 */
[----:B------:R-:W-:Y:S01]  /*0370*/  SEL R12, R13, RZ, P1 ;  /* 0x000000ff0d0c7207 */ /* 0x000fe20000800000 */
[----:B------:R-:W-:Y:S01]  /*0380*/  HADD2.F32 R8, -RZ, R8.H1_H1 ;  /* 0x30000008ff087230 */ /* 0x000fe20000004100 */
[----:B------:R-:W-:Y:S01]  /*0390*/  FADD R0, R0, R3 ;  /* 0x0000000300007221 */ /* 0x000fe20000000000 */
[----:B------:R-:W-:Y:S01]  /*03a0*/  HADD2.F32 R3, -RZ, R16.H0_H0 ;  /* 0x20000010ff037230 */ /* 0x000fe20000004100 */
[----:B----4-:R-:W-:Y:S01]  /*03b0*/  SEL R20, R20, RZ, !P2 ;  /* 0x000000ff14147207 */ /* 0x010fe20005000000 */
[--C-:B------:R-:W-:Y:S01]  /*03c0*/  HADD2.F32 R16, -RZ, R17.reuse.H1_H1 ;  /* 0x30000011ff107230 */ /* 0x100fe20000004100 */
[----:B------:R-:W-:Y:S01]  /*03d0*/  SEL R21, R21, RZ, !P2 ;  /* 0x000000ff15157207 */ /* 0x000fe20005000000 */
[----:B------:R-:W-:Y:S01]  /*03e0*/  HADD2.F32 R13, -RZ, R17.H0_H0 ;  /* 0x20000011ff0d7230 */ /* 0x000fe20000004100 */
[----:B------:R-:W-:Y:S01]  /*03f0*/  FADD R2, R2, R3 ;  /* 0x0000000302027221 */ /* 0x000fe20000000000 */
[--C-:B------:R-:W-:Y:S01]  /*0400*/  HADD2.F32 R3, -RZ, R12.reuse.H1_H1 ;  /* 0x3000000cff037230 */ /* 0x100fe20000004100 */
[----:B------:R-:W-:Y:S01]  /*0410*/  SEL R24, R24, RZ, P1 ;  /* 0x000000ff18187207 */ /* 0x000fe20000800000 */
[----:B------:R-:W-:Y:S01]  /*0420*/  HADD2.F32 R12, -RZ, R12.H0_H0 ;  /* 0x2000000cff0c7230 */ /* 0x000fe20000004100 */
[----:B------:R-:W-:Y:S01]  /*0430*/  SEL R25, R25, RZ, P1 ;  /* 0x000000ff19197207 */ /* 0x000fe20000800000 */
[----:B------:R-:W-:Y:S01]  /*0440*/  FADD R8, R8, R35 ;  /* 0x0000002308087221 */ /* 0x000fe20000000000 */
[----:B------:R-:W-:Y:S01]  /*0450*/  FADD R3, R3, R16 ;  /* 0x0000001003037221 */ /* 0x000fe20000000000 */
[----:B------:R-:W-:Y:S01]  /*0460*/  HADD2.F32 R16, -RZ, R20.H1_H1 ;  /* 0x30000014ff107230 */ /* 0x000fe20000004100 */
[----:B------:R-:W-:Y:S01]  /*0470*/  FADD R12, R12, R13 ;  /* 0x0000000d0c0c7221 */ /* 0x000fe20000000000 */
[----:B------:R-:W-:Y:S01]  /*0480*/  HADD2.F32 R17, -RZ, R24.H1_H1 ;  /* 0x30000018ff117230 */ /* 0x000fe20000004100 */
[----:B------:R-:W-:Y:S01]  /*0490*/  SEL R23, R23, RZ, !P2 ;  /* 0x000000ff17177207 */ /* 0x000fe20005000000 */
[----:B------:R-:W-:Y:S01]  /*04a0*/  HADD2.F32 R20, -RZ, R20.H0_H0 ;  /* 0x20000014ff147230 */ /* 0x000fe20000004100 */
[----:B------:R-:W-:Y:S01]  /*04b0*/  SEL R27, R27, RZ, P1 ;  /* 0x000000ff1b1b7207 */ /* 0x000fe20000800000 */
[----:B------:R-:W-:Y:S01]  /*04c0*/  HADD2.F32 R35, -RZ, R24.H0_H0 ;  /* 0x20000018ff237230 */ /* 0x000fe20000004100 */
[----:B------:R-:W-:Y:S01]  /*04d0*/  FADD R17, R17, R16 ;  /* 0x0000001011117221 */ /* 0x000fe20000000000 */
[----:B------:R-:W-:-:S02]  /*04e0*/  HADD2.F32 R13, -RZ, R21.H1_H1 ;  /* 0x30000015ff0d7230 */ /* 0x000fc40000004100 */
[----:B------:R-:W-:Y:S01]  /*04f0*/  HADD2.F32 R16, -RZ, R25.H1_H1 ;  /* 0x30000019ff107230 */ /* 0x000fe20000004100 */
[----:B------:R-:W-:Y:S01]  /*0500*/  FADD R35, R35, R20 ;  /* 0x0000001423237221 */ /* 0x000fe20000000000 */
[----:B------:R-:W-:Y:S02]  /*0510*/  HADD2.F32 R20, -RZ, R21.H0_H0 ;  /* 0x20000015ff147230 */ /* 0x000fe40000004100 */
[----:B------:R-:W-:Y:S01]  /*0520*/  HADD2.F32 R25, -RZ, R25.H0_H0 ;  /* 0x20000019ff197230 */ /* 0x000fe20000004100 */
[----:B------:R-:W-:Y:S01]  /*0530*/  FADD R16, R16, R13 ;  /* 0x0000000d10107221 */ /* 0x000fe20000000000 */
[----:B------:R-:W-:Y:S01]  /*0540*/  FSEL R13, RZ, 2, !P1 ;  /* 0x40000000ff0d7808 */ /* 0x000fe20004800000 */
[----:B------:R-:W-:Y:S01]  /*0550*/  FADD R35, R2, R35 ;  /* 0x0000002302237221 */ /* 0x000fe20000000000 */
[----:B------:R-:W-:Y:S01]  /*0560*/  FSEL R2, RZ, 1, !P1 ;  /* 0x3f800000ff027808 */ /* 0x000fe20004800000 */
[----:B------:R-:W-:Y:S01]  /*0570*/  FADD R25, R25, R20 ;  /* 0x0000001419197221 */ /* 0x000fe20000000000 */
[C---:B------:R-:W-:Y:S01]  /*0580*/  FSETP.GEU.AND P0, PT, R13.reuse, 1.175494350822287508e-38, PT ;  /* 0x008000000d00780b */ /* 0x040fe20003f0e000 */
[----:B------:R-:W-:Y:S01]  /*0590*/  FMUL R20, R13, 16777216 ;  /* 0x4b8000000d147820 */ /* 0x000fe20000400000 */
[----:B------:R-:W-:Y:S01]  /*05a0*/  FADD R21, R3, R16 ;  /* 0x0000001003157221 */ /* 0x000fe20000000000 */
[----:B------:R-:W-:Y:S01]  /*05b0*/  FADD R24, R12, R25 ;  /* 0x000000190c187221 */ /* 0x000fe20000000000 */
[----:B------:R-:W-:Y:S01]  /*05c0*/  FSEL R12, RZ, 3, !P1 ;  /* 0x40400000ff0c7808 */ /* 0x000fe20004800000 */
[----:B------:R-:W-:Y:S01]  /*05d0*/  FMUL R3, R2, 16777216 ;  /* 0x4b80000002037820 */ /* 0x000fe20000400000 */
[----:B------:R-:W-:Y:S01]  /*05e0*/  FSEL R34, R20, R13, !P0 ;  /* 0x0000000d14227208 */ /* 0x000fe20004000000 */
[----:B------:R-:W-:Y:S01]  /*05f0*/  FADD R20, R0, R17 ;  /* 0x0000001100147221 */ /* 0x000fe20000000000 */
[C---:B------:R-:W-:Y:S01]  /*0600*/  FSETP.GEU.AND P3, PT, R12.reuse, 1.175494350822287508e-38, PT ;  /* 0x008000000c00780b */ /* 0x040fe20003f6e000 */
[----:B------:R-:W-:Y:S01]  /*0610*/  FMUL R25, R12, 16777216 ;  /* 0x4b8000000c197820 */ /* 0x000fe20000400000 */
[----:B------:R-:W0:Y:S01]  /*0620*/  MUFU.RCP R0, R34 ;  /* 0x0000002200007308 */ /* 0x000e220000001000 */
[----:B------:R-:W-:Y:S01]  /*0630*/  FADD R4, R4, R35 ;  /* 0x0000002304047221 */ /* 0x000fe20000000000 */
[----:B------:R-:W-:Y:S01]  /*0640*/  FADD R9, R9, R20 ;  /* 0x0000001409097221 */ /* 0x000fe20000000000 */
[----:B------:R-:W-:Y:S01]  /*0650*/  FSEL R17, R3, R2, !P0 ;  /* 0x0000000203117208 */ /* 0x000fe20004000000 */
[----:B------:R-:W-:Y:S01]  /*0660*/  FADD R5, R5, R24 ;  /* 0x0000001805057221 */ /* 0x000fe20000000000 */
[----:B------:R-:W-:Y:S01]  /*0670*/  FSEL R20, R25, R12, !P3 ;  /* 0x0000000c19147208 */ /* 0x000fe20005800000 */
[----:B------:R-:W-:Y:S01]  /*0680*/  FADD R8, R8, R21 ;  /* 0x0000001508087221 */ /* 0x000fe20000000000 */
[----:B------:R-:W-:-:S02]  /*0690*/  FSEL R16, R4, RZ, P1 ;  /* 0x000000ff04107208 */ /* 0x000fc40000800000 */
[----:B------:R-:W-:Y:S02]  /*06a0*/  FSEL R25, R9, RZ, P1 ;  /* 0x000000ff09197208 */ /* 0x000fe40000800000 */
[----:B------:R-:W-:Y:S01]  /*06b0*/  FSETP.NEU.AND P0, PT, R13, RZ, PT ;  /* 0x000000ff0d00720b */ /* 0x000fe20003f0d000 */
[----:B------:R-:W1:Y:S01]  /*06c0*/  MUFU.RCP R20, R20 ;  /* 0x0000001400147308 */ /* 0x000e620000001000 */
[----:B------:R-:W-:Y:S02]  /*06d0*/  FSEL R35, R5, RZ, P1 ;  /* 0x000000ff05237208 */ /* 0x000fe40000800000 */
[----:B------:R-:W-:Y:S01]  /*06e0*/  F2FP.F16.F32.PACK_AB R4, R9, R4 ;  /* 0x000000040904723e */ /* 0x000fe200000000ff */
[----:B0-----:R-:W-:Y:S01]  /*06f0*/  FMUL R0, R0, R17 ;  /* 0x0000001100007220 */ /* 0x001fe20000400000 */
[----:B------:R-:W-:Y:S01]  /*0700*/  FADD R17, -R16, R25 ;  /* 0x0000001910117221 */ /* 0x000fe20000000100 */
[----:B------:R-:W-:-:S03]  /*0710*/  F2FP.F16.F32.PACK_AB R5, R8, R5 ;  /* 0x000000050805723e */ /* 0x000fc600000000ff */
[----:B------:R-:W-:Y:S01]  /*0720*/  FSEL R0, R0, RZ, P0 ;  /* 0x000000ff00007208 */ /* 0x000fe20000000000 */
[----:B------:R-:W-:Y:S01]  /*0730*/  FMUL R25, R17, R17 ;  /* 0x0000001111197220 */ /* 0x000fe20000400000 */
[----:B------:R-:W-:-:S03]  /*0740*/  FSETP.NEU.AND P0, PT, R12, RZ, PT ;  /* 0x000000ff0c00720b */ /* 0x000fc60003f0d000 */
[----:B------:R-:W-:Y:S01]  /*0750*/  FFMA R16, R17, R0, R16 ;  /* 0x0000000011107223 */ /* 0x000fe20000000010 */
[----:B------:R-:W-:Y:S01]  /*0760*/  FMUL R17, R2, R25 ;  /* 0x0000001902117220 */ /* 0x000fe20000400000 */
[----:B------:R-:W-:-:S03]  /*0770*/  FSEL R25, R3, R2, !P3 ;  /* 0x0000000203197208 */ /* 0x000fc60005800000 */
[----:B------:R-:W-:Y:S02]  /*0780*/  FFMA R17, R0, R17, RZ ;  /* 0x0000001100117223 */ /* 0x000fe400000000ff */
[----:B-1----:R-:W-:Y:S01]  /*0790*/  FMUL R0, R20, R25 ;  /* 0x0000001914007220 */ /* 0x002fe20000400000 */
[----:B------:R-:W-:-:S04]  /*07a0*/  FADD R25, R35, -R16 ;  /* 0x8000001023197221 */ /* 0x000fc80000000000 */
[----:B------:R-:W-:Y:S01]  /*07b0*/  FSEL R20, R0, RZ, P0 ;  /* 0x000000ff00147208 */ /* 0x000fe20000000000 */
[----:B------:R-:W-:-:S04]  /*07c0*/  FMUL R0, R25, R25 ;  /* 0x0000001919007220 */ /* 0x000fc80000400000 */
[----:B------:R-:W-:Y:S01]  /*07d0*/  FMUL R24, R13, R0 ;  /* 0x000000000d187220 */ /* 0x000fe20000400000 */
[----:B------:R-:W-:Y:S01]  /*07e0*/  FSEL R0, RZ, 4, !P1 ;  /* 0x40800000ff007808 */ /* 0x000fe20004800000 */
[----:B------:R-:W-:Y:S01]  /*07f0*/  FFMA R16, R25, R20, R16 ;  /* 0x0000001419107223 */ /* 0x000fe20000000010 */
[----:B------:R-:W-:Y:S01]  /*0800*/  SEL R13, R6, RZ, !P2 ;  /* 0x000000ff060d7207 */ /* 0x000fe20005000000 */
[----:B------:R-:W-:Y:S01]  /*0810*/  FFMA R17, R20, R24, R17 ;  /* 0x0000001814117223 */ /* 0x000fe20000000011 */
[C---:B------:R-:W-:Y:S01]  /*0820*/  FSETP.GEU.AND P0, PT, R0.reuse, 1.175494350822287508e-38, PT ;  /* 0x008000000000780b */ /* 0x040fe20003f0e000 */
[----:B------:R-:W-:Y:S01]  /*0830*/  FMUL R35, R0, 16777216 ;  /* 0x4b80000000237820 */ /* 0x000fe20000400000 */
[----:B------:R-:W-:Y:S01]  /*0840*/  SEL R20, R7, RZ, !P2 ;  /* 0x000000ff07147207 */ /* 0x000fe20005000000 */
[--C-:B------:R-:W-:Y:S01]  /*0850*/  HADD2.F32 R25, -RZ, R13.reuse.H0_H0 ;  /* 0x2000000dff197230 */ /* 0x100fe20000004100 */
[----:B------:R-:W-:Y:S01]  /*0860*/  SEL R24, R11, RZ, P1 ;  /* 0x000000ff0b187207 */ /* 0x000fe20000800000 */
[----:B------:R-:W-:Y:S01]  /*0870*/  HADD2.F32 R6, -RZ, R10.H0_H0 ;  /* 0x2000000aff067230 */ /* 0x000fe20000004100 */
[----:B------:R-:W-:Y:S01]  /*0880*/  FSEL R35, R35, R0, !P0 ;  /* 0x0000000023237208 */ /* 0x000fe20004000000 */
[----:B------:R-:W-:-:S02]  /*0890*/  HADD2.F32 R34, -RZ, R13.H1_H1 ;  /* 0x3000000dff227230 */ /* 0x000fc40000004100 */
[----:B------:R-:W-:Y:S01]  /*08a0*/  HADD2.F32 R7, -RZ, R10.H1_H1 ;  /* 0x3000000aff077230 */ /* 0x000fe20000004100 */
[----:B------:R-:W0:Y:S01]  /*08b0*/  MUFU.RCP R11, R35 ;  /* 0x00000023000b7308 */ /* 0x000e220000001000 */
[----:B------:R-:W-:Y:S01]  /*08c0*/  HADD2.F32 R13, -RZ, R20.H0_H0 ;  /* 0x20000014ff0d7230 */ /* 0x000fe20000004100 */
[----:B------:R-:W-:Y:S01]  /*08d0*/  FADD R6, R6, R25 ;  /* 0x0000001906067221 */ /* 0x000fe20000000000 */
[----:B------:R-:W-:Y:S01]  /*08e0*/  HADD2.F32 R10, -RZ, R24.H0_H0 ;  /* 0x20000018ff0a7230 */ /* 0x000fe20000004100 */
[----:B------:R-:W-:Y:S01]  /*08f0*/  FADD R7, R7, R34 ;  /* 0x0000002207077221 */ /* 0x000fe20000000000 */
[----:B------:R-:W-:Y:S01]  /*0900*/  FSEL R34, R3, R2, !P0 ;  /* 0x0000000203227208 */ /* 0x000fe20004000000 */
[----:B------:R-:W-:Y:S01]  /*0910*/  HADD2.F32 R21, -RZ, R20.H1_H1 ;  /* 0x30000014ff157230 */ /* 0x000fe20000004100 */
[----:B------:R-:W-:Y:S01]  /*0920*/  FSETP.NEU.AND P0, PT, R0, RZ, PT ;  /* 0x000000ff0000720b */ /* 0x000fe20003f0d000 */
[----:B------:R-:W-:Y:S01]  /*0930*/  FADD R10, R10, R13 ;  /* 0x0000000d0a0a7221 */ /* 0x000fe20000000000 */
[----:B------:R-:W-:Y:S01]  /*0940*/  FSEL R13, R8, RZ, P1 ;  /* 0x000000ff080d7208 */ /* 0x000fe20000800000 */
[----:B------:R-:W-:Y:S01]  /*0950*/  HADD2.F32 R24, -RZ, R24.H1_H1 ;  /* 0x30000018ff187230 */ /* 0x000fe20000004100 */
[----:B------:R-:W-:-:S02]  /*0960*/  SEL R20, R18, RZ, !P2 ;  /* 0x000000ff12147207 */ /* 0x000fc40005000000 */
[----:B------:R-:W-:Y:S01]  /*0970*/  SEL R18, R19, RZ, !P2 ;  /* 0x000000ff13127207 */ /* 0x000fe20005000000 */
[----:B------:R-:W-:Y:S01]  /*0980*/  FADD R13, R13, -R16 ;  /* 0x800000100d0d7221 */ /* 0x000fe20000000000 */
[----:B------:R-:W-:Y:S01]  /*0990*/  SEL R19, R14, RZ, P1 ;  /* 0x000000ff0e137207 */ /* 0x000fe20000800000 */
[----:B0-----:R-:W-:Y:S01]  /*09a0*/  FMUL R34, R11, R34 ;  /* 0x000000220b227220 */ /* 0x001fe20000400000 */
[----:B------:R-:W-:Y:S01]  /*09b0*/  FADD R11, R24, R21 ;  /* 0x00000015180b7221 */ /* 0x000fe20000000000 */
[----:B------:R-:W-:-:S03]  /*09c0*/  FMUL R21, R13, R13 ;  /* 0x0000000d0d157220 */ /* 0x000fc60000400000 */
[----:B------:R-:W-:Y:S01]  /*09d0*/  FSEL R34, R34, RZ, P0 ;  /* 0x000000ff22227208 */ /* 0x000fe20000000000 */
[----:B------:R-:W-:-:S04]  /*09e0*/  FMUL R21, R12, R21 ;  /* 0x000000150c157220 */ /* 0x000fc80000400000 */
[----:B------:R-:W-:Y:S01]  /*09f0*/  FFMA R12, R13, R34, R16 ;  /* 0x000000220d0c7223 */ /* 0x000fe20000000010 */
[----:B------:R-:W-:Y:S01]  /*0a00*/  FSEL R13, RZ, 5, !P1 ;  /* 0x40a00000ff0d7808 */ /* 0x000fe20004800000 */
[----:B------:R-:W-:Y:S01]  /*0a10*/  FFMA R14, R34, R21, R17 ;  /* 0x00000015220e7223 */ /* 0x000fe20000000011 */
[--C-:B------:R-:W-:Y:S01]  /*0a20*/  HADD2.F32 R16, -RZ, R20.reuse.H1_H1 ;  /* 0x30000014ff107230 */ /* 0x100fe20000004100 */
[----:B------:R-:W-:Y:S01]  /*0a30*/  SEL R21, R15, RZ, P1 ;  /* 0x000000ff0f157207 */ /* 0x000fe20000800000 */
[----:B------:R-:W-:Y:S01]  /*0a40*/  HADD2.F32 R17, -RZ, R19.H1_H1 ;  /* 0x30000013ff117230 */ /* 0x000fe20000004100 */
[C---:B------:R-:W-:Y:S01]  /*0a50*/  FMUL R24, R13.reuse, 16777216 ;  /* 0x4b8000000d187820 */ /* 0x040fe20000400000 */
[----:B------:R-:W-:Y:S01]  /*0a60*/  FSETP.GEU.AND P0, PT, R13, 1.175494350822287508e-38, PT ;  /* 0x008000000d00780b */ /* 0x000fe20003f0e000 */
[----:B------:R-:W-:Y:S01]  /*0a70*/  HADD2.F32 R20, -RZ, R20.H0_H0 ;  /* 0x20000014ff147230 */ /* 0x000fe20000004100 */
[----:B------:R-:W-:Y:S01]  /*0a80*/  SEL R34, R22, RZ, !P2 ;  /* 0x000000ff16227207 */ /* 0x000fe20005000000 */
[----:B------:R-:W-:Y:S01]  /*0a90*/  FADD R17, R17, R16 ;  /* 0x0000001011117221 */ /* 0x000fe20000000000 */
[----:B------:R-:W-:Y:S01]  /*0aa0*/  FSEL R16, RZ, 6, !P1 ;  /* 0x40c00000ff107808 */ /* 0x000fe20004800000 */
[----:B------:R-:W-:Y:S01]  /*0ab0*/  HADD2.F32 R15, -RZ, R21.H1_H1 ;  /* 0x30000015ff0f7230 */ /* 0x000fe20000004100 */
[----:B------:R-:W-:Y:S01]  /*0ac0*/  FSEL R35, R24, R13, !P0 ;  /* 0x0000000d18237208 */ /* 0x000fe20004000000 */
[----:B------:R-:W-:Y:S01]  /*0ad0*/  HADD2.F32 R24, -RZ, R18.H1_H1 ;  /* 0x30000012ff187230 */ /* 0x000fe20000004100 */
[C---:B------:R-:W-:Y:S01]  /*0ae0*/  FSETP.GEU.AND P3, PT, R16.reuse, 1.175494350822287508e-38, PT ;  /* 0x008000001000780b */ /* 0x040fe20003f6e000 */
[----:B------:R-:W-:Y:S01]  /*0af0*/  FMUL R25, R16, 16777216 ;  /* 0x4b80000010197820 */ /* 0x000fe20000400000 */
[----:B------:R-:W-:-:S02]  /*0b00*/  HADD2.F32 R19, -RZ, R19.H0_H0 ;  /* 0x20000013ff137230 */ /* 0x000fc40000004100 */
[----:B------:R-:W-:Y:S01]  /*0b10*/  FADD R15, R15, R24 ;  /* 0x000000180f0f7221 */ /* 0x000fe20000000000 */
[----:B------:R-:W-:Y:S02]  /*0b20*/  FSEL R22, R3, R2, !P3 ;  /* 0x0000000203167208 */ /* 0x000fe40005800000 */
[----:B------:R-:W-:Y:S01]  /*0b30*/  FSEL R24, R25, R16, !P3 ;  /* 0x0000001019187208 */ /* 0x000fe20005800000 */
[----:B------:R-:W-:Y:S01]  /*0b40*/  FADD R19, R19, R20 ;  /* 0x0000001413137221 */ /* 0x000fe20000000000 */
[----:B------:R-:W-:Y:S01]  /*0b50*/  HADD2.F32 R25, -RZ, R18.H0_H0 ;  /* 0x20000012ff197230 */ /* 0x000fe20000004100 */
[----:B------:R0:W1:Y:S01]  /*0b60*/  MUFU.RCP R20, R35 ;  /* 0x0000002300147308 */ /* 0x0000620000001000 */
[----:B------:R-:W-:-:S05]  /*0b70*/  HADD2.F32 R18, -RZ, R21.H0_H0 ;  /* 0x20000015ff127230 */ /* 0x000fca0000004100 */
[----:B------:R-:W-:Y:S01]  /*0b80*/  FADD R18, R18, R25 ;  /* 0x0000001912127221 */ /* 0x000fe20000000000 */
[----:B------:R-:W-:Y:S01]  /*0b90*/  FSEL R25, R3, R2, !P0 ;  /* 0x0000000203197208 */ /* 0x000fe20004000000 */
[----:B------:R-:W2:Y:S01]  /*0ba0*/  MUFU.RCP R21, R24 ;  /* 0x0000001800157308 */ /* 0x000ea20000001000 */
[----:B0-----:R-:W-:-:S05]  /*0bb0*/  SEL R35, R26, RZ, P1 ;  /* 0x000000ff1a237207 */ /* 0x001fca0000800000 */
[----:B------:R-:W-:Y:S01]  /*0bc0*/  HADD2.F32 R26, -RZ, R35.H0_H0 ;  /* 0x20000023ff1a7230 */ /* 0x000fe20000004100 */
[----:B-1----:R-:W-:Y:S01]  /*0bd0*/  FMUL R20, R20, R25 ;  /* 0x0000001914147220 */ /* 0x002fe20000400000 */
[----:B------:R-:W-:-:S05]  /*0be0*/  HADD2.F32 R25, -RZ, R34.H0_H0 ;  /* 0x20000022ff197230 */ /* 0x000fca0000004100 */
[----:B------:R-:W-:Y:S01]  /*0bf0*/  FADD R26, R26, R25 ;  /* 0x000000191a1a7221 */ /* 0x000fe20000000000 */
[----:B--2---:R-:W-:Y:S01]  /*0c00*/  FMUL R21, R21, R22 ;  /* 0x0000001615157220 */ /* 0x004fe20000400000 */
[----:B------:R-:W-:Y:S02]  /*0c10*/  FSEL R22, RZ, 7, !P1 ;  /* 0x40e00000ff167808 */ /* 0x000fe40004800000 */
[----:B------:R-:W-:Y:S01]  /*0c20*/  FADD R19, R19, R26 ;  /* 0x0000001a13137221 */ /* 0x000fe20000000000 */
[----:B------:R-:W-:Y:S01]  /*0c30*/  HADD2.F32 R26, -RZ, R27.H0_H0 ;  /* 0x2000001bff1a7230 */ /* 0x000fe20000004100 */
[C---:B------:R-:W-:Y:S01]  /*0c40*/  FSETP.GEU.AND P0, PT, R22.reuse, 1.175494350822287508e-38, PT ;  /* 0x008000001600780b */ /* 0x040fe20003f0e000 */
[----:B------:R-:W-:Y:S01]  /*0c50*/  FMUL R25, R22, 16777216 ;  /* 0x4b80000016197820 */ /* 0x000fe20000400000 */
[----:B------:R-:W-:Y:S01]  /*0c60*/  FADD R6, R6, R19 ;  /* 0x0000001306067221 */ /* 0x000fe20000000000 */
[----:B------:R-:W-:-:S03]  /*0c70*/  FSETP.NEU.AND P3, PT, R22, RZ, PT ;  /* 0x000000ff1600720b */ /* 0x000fc60003f6d000 */
[----:B------:R-:W-:Y:S02]  /*0c80*/  FSEL R37, R25, R22, !P0 ;  /* 0x0000001619257208 */ /* 0x000fe40004000000 */
[----:B------:R-:W-:Y:S02]  /*0c90*/  FSEL R25, R3, R2, !P0 ;  /* 0x0000000203197208 */ /* 0x000fe40004000000 */
[----:B------:R-:W0:Y:S03]  /*0ca0*/  MUFU.RCP R24, R37 ;  /* 0x0000002500187308 */ /* 0x000e260000001000 */
[----:B0-----:R-:W-:Y:S01]  /*0cb0*/  FMUL R24, R24, R25 ;  /* 0x0000001918187220 */ /* 0x001fe20000400000 */
[----:B------:R-:W-:-:S04]  /*0cc0*/  FSEL R25, RZ, 8, !P1 ;  /* 0x41000000ff197808 */ /* 0x000fc80004800000 */
[C---:B------:R-:W-:Y:S01]  /*0cd0*/  FSETP.GEU.AND P0, PT, R25.reuse, 1.175494350822287508e-38, PT ;  /* 0x008000001900780b */ /* 0x040fe20003f0e000 */
[----:B------:R-:W-:Y:S01]  /*0ce0*/  FMUL R36, R25, 16777216 ;  /* 0x4b80000019247820 */ /* 0x000fe20000400000 */
[----:B------:R-:W-:Y:S02]  /*0cf0*/  FSEL R24, R24, RZ, P3 ;  /* 0x000000ff18187208 */ /* 0x000fe40001800000 */
[----:B------:R-:W-:Y:S01]  /*0d00*/  FSEL R2, R3, R2, !P0 ;  /* 0x0000000203027208 */ /* 0x000fe20004000000 */
[----:B------:R-:W-:Y:S01]  /*0d10*/  HADD2.F32 R3, -RZ, R34.H1_H1 ;  /* 0x30000022ff037230 */ /* 0x000fe20000004100 */
[----:B------:R-:W-:Y:S01]  /*0d20*/  FSEL R37, R36, R25, !P0 ;  /* 0x0000001924257208 */ /* 0x000fe20004000000 */
[----:B------:R-:W-:Y:S01]  /*0d30*/  HADD2.F32 R36, -RZ, R35.H1_H1 ;  /* 0x30000023ff247230 */ /* 0x000fe20000004100 */
[----:B------:R-:W-:Y:S01]  /*0d40*/  FSETP.NEU.AND P0, PT, R13, RZ, PT ;  /* 0x000000ff0d00720b */ /* 0x000fe20003f0d000 */
[----:B------:R-:W-:-:S03]  /*0d50*/  HADD2.F32 R34, -RZ, R27.H1_H1 ;  /* 0x3000001bff227230 */ /* 0x000fc60000004100 */
[----:B------:R-:W-:Y:S01]  /*0d60*/  FADD R36, R36, R3 ;  /* 0x0000000324247221 */ /* 0x000fe20000000000 */
[--C-:B------:R-:W-:Y:S01]  /*0d70*/  HADD2.F32 R3, -RZ, R23.reuse.H0_H0 ;  /* 0x20000017ff037230 */ /* 0x100fe20000004100 */
[----:B------:R-:W0:Y:S01]  /*0d80*/  MUFU.RCP R37, R37 ;  /* 0x0000002500257308 */ /* 0x000e220000001000 */
[----:B------:R-:W-:Y:S01]  /*0d90*/  HADD2.F32 R23, -RZ, R23.H1_H1 ;  /* 0x30000017ff177230 */ /* 0x000fe20000004100 */
[----:B------:R-:W-:Y:S02]  /*0da0*/  FADD R36, R17, R36 ;  /* 0x0000002411247221 */ /* 0x000fe40000000000 */
[----:B------:R-:W-:Y:S01]  /*0db0*/  FADD R19, R26, R3 ;  /* 0x000000031a137221 */ /* 0x000fe20000000000 */
[----:B------:R-:W-:Y:S01]  /*0dc0*/  FSEL R3, R20, RZ, P0 ;  /* 0x000000ff14037208 */ /* 0x000fe20000000000 */
[----:B------:R-:W-:Y:S01]  /*0dd0*/  FADD R34, R34, R23 ;  /* 0x0000001722227221 */ /* 0x000fe20000000000 */
[----:B------:R-:W-:Y:S01]  /*0de0*/  FSEL R23, R6, RZ, P1 ;  /* 0x000000ff06177208 */ /* 0x000fe20000800000 */
[----:B------:R-:W1:Y:S01]  /*0df0*/  SHFL.BFLY PT, R26, R25, 0x10, 0x1f ;  /* 0x0e001f00191a7f89 */ /* 0x000e6200000e0000 */
[----:B------:R-:W-:Y:S01]  /*0e00*/  FADD R7, R7, R36 ;  /* 0x0000002407077221 */ /* 0x000fe20000000000 */
[----:B------:R-:W-:Y:S01]  /*0e10*/  FADD R17, R18, R19 ;  /* 0x0000001312117221 */ /* 0x000fe20000000000 */
[----:B------:R-:W-:Y:S01]  /*0e20*/  FSETP.NEU.AND P0, PT, R16, RZ, PT ;  /* 0x000000ff1000720b */ /* 0x000fe20003f0d000 */
[----:B------:R-:W-:Y:S01]  /*0e30*/  FADD R23, R23, -R12 ;  /* 0x8000000c17177221 */ /* 0x000fe20000000000 */
[----:B------:R-:W-:Y:S01]  /*0e40*/  FADD R34, R15, R34 ;  /* 0x000000220f227221 */ /* 0x000fe20000000000 */
[----:B------:R-:W-:Y:S01]  /*0e50*/  FSEL R19, R7, RZ, P1 ;  /* 0x000000ff07137208 */ /* 0x000fe20000800000 */
[----:B------:R-:W-:Y:S01]  /*0e60*/  FADD R10, R10, R17 ;  /* 0x000000110a0a7221 */ /* 0x000fe20000000000 */
[C---:B------:R-:W-:Y:S01]  /*0e70*/  FFMA R12, R23.reuse, R3, R12 ;  /* 0x00000003170c7223 */ /* 0x040fe2000000000c */
[----:B------:R-:W-:Y:S01]  /*0e80*/  FMUL R23, R23, R23 ;  /* 0x0000001717177220 */ /* 0x000fe20000400000 */
[----:B------:R-:W-:Y:S01]  /*0e90*/  FSEL R21, R21, RZ, P0 ;  /* 0x000000ff15157208 */ /* 0x000fe20000000000 */
[----:B------:R-:W-:Y:S01]  /*0ea0*/  FADD R11, R11, R34 ;  /* 0x000000220b0b7221 */ /* 0x000fe20000000000 */
[--C-:B------:R-:W-:Y:S01]  /*0eb0*/  FADD R15, R19, -R12.reuse ;  /* 0x8000000c130f7221 */ /* 0x100fe20000000000 */
[----:B------:R-:W-:Y:S01]  /*0ec0*/  FMUL R23, R0, R23 ;  /* 0x0000001700177220 */ /* 0x000fe20000400000 */
[----:B0-----:R-:W-:Y:S01]  /*0ed0*/  FMUL R2, R37, R2 ;  /* 0x0000000225027220 */ /* 0x001fe20000400000 */
[----:B------:R-:W-:Y:S01]  /*0ee0*/  FSETP.NEU.AND P0, PT, R25, RZ, PT ;  /* 0x000000ff1900720b */ /* 0x000fe20003f0d000 */
[----:B------:R-:W-:Y:S01]  /*0ef0*/  FFMA R12, R15, R21, R12 ;  /* 0x000000150f0c7223 */ /* 0x000fe2000000000c */
[----:B------:R-:W-:Y:S01]  /*0f00*/  FFMA R14, R3, R23, R14 ;  /* 0x00000017030e7223 */ /* 0x000fe2000000000e */
[----:B------:R-:W-:Y:S01]  /*0f10*/  FSEL R3, R10, RZ, P1 ;  /* 0x000000ff0a037208 */ /* 0x000fe20000800000 */
[----:B------:R-:W-:Y:S01]  /*0f20*/  FMUL R0, R15, R15 ;  /* 0x0000000f0f007220 */ /* 0x000fe20000400000 */
[----:B------:R-:W-:-:S02]  /*0f30*/  FSEL R15, R11, RZ, P1 ;  /* 0x000000ff0b0f7208 */ /* 0x000fc40000800000 */
[----:B------:R-:W-:Y:S01]  /*0f40*/  F2FP.F16.F32.PACK_AB R6, R7, R6 ;  /* 0x000000060706723e */ /* 0x000fe200000000ff */
[----:B------:R-:W-:Y:S01]  /*0f50*/  FADD R3, R3, -R12 ;  /* 0x8000000c03037221 */ /* 0x000fe20000000000 */
[----:B------:R-:W-:Y:S01]  /*0f60*/  FMUL R13, R13, R0 ;  /* 0x000000000d0d7220 */ /* 0x000fe20000400000 */
[----:B-1----:R-:W-:Y:S01]  /*0f70*/  FADD R0, R25, R26 ;  /* 0x0000001a19007221 */ /* 0x002fe20000000000 */
[----:B------:R-:W-:Y:S01]  /*0f80*/  F2FP.F16.F32.PACK_AB R7, R11, R10 ;  /* 0x0000000a0b07723e */ /* 0x000fe200000000ff */
[C---:B------:R-:W-:Y:S01]  /*0f90*/  FFMA R12, R3.reuse, R24, R12 ;  /* 0x00000018030c7223 */ /* 0x040fe2000000000c */
[----:B------:R-:W-:Y:S01]  /*0fa0*/  FMUL R3, R3, R3 ;  /* 0x0000000303037220 */ /* 0x000fe20000400000 */
[C---:B------:R-:W-:Y:S01]  /*0fb0*/  FMUL R17, R0.reuse, 0.25 ;  /* 0x3e80000000117820 */ /* 0x040fe20000400000 */
[----:B------:R-:W-:Y:S01]  /*0fc0*/  FSETP.GEU.AND P4, PT, |R0|, 1.175494350822287508e-38, PT ;  /* 0x008000000000780b */ /* 0x000fe20003f8e200 */
[----:B------:R-:W-:Y:S01]  /*0fd0*/  FFMA R13, R21, R13, R14 ;  /* 0x0000000d150d7223 */ /* 0x000fe2000000000e */
[----:B------:R-:W-:Y:S01]  /*0fe0*/  FMUL R16, R16, R3 ;  /* 0x0000000310107220 */ /* 0x000fe20000400000 */
[----:B------:R-:W-:Y:S01]  /*0ff0*/  FSETP.GT.AND P3, PT, |R0|, 8.50705917302346158658e+37, PT ;  /* 0x7e8000000000780b */ /* 0x000fe20003f64200 */
[----:B------:R-:W0:Y:S01]  /*1000*/  SHFL.BFLY PT, R3, R0, 0x8, 0x1f ;  /* 0x0d001f0000037f89 */ /* 0x000e2200000e0000 */
[----:B------:R-:W-:Y:S01]  /*1010*/  FSEL R14, R2, RZ, P0 ;  /* 0x000000ff020e7208 */ /* 0x000fe20000000000 */
[----:B------:R-:W-:Y:S01]  /*1020*/  FADD R15, R15, -R12 ;  /* 0x8000000c0f0f7221 */ /* 0x000fe20000000000 */
[----:B------:R-:W-:Y:S01]  /*1030*/  FSEL R18, R17, R0, P3 ;  /* 0x0000000011127208 */ /* 0x000fe20001800000 */
[----:B------:R-:W-:-:S02]  /*1040*/  FFMA R13, R24, R16, R13 ;  /* 0x00000010180d7223 */ /* 0x000fc4000000000d */
[C---:B------:R-:W-:Y:S01]  /*1050*/  FMUL R17, R15.reuse, R15 ;  /* 0x0000000f0f117220 */ /* 0x040fe20000400000 */
[----:B------:R-:W-:Y:S02]  /*1060*/  FFMA R2, R15, R14, R12 ;  /* 0x0000000e0f027223 */ /* 0x000fe4000000000c */
[----:B------:R-:W-:Y:S01]  /*1070*/  @!P4 FMUL R18, R18, 16777216 ;  /* 0x4b8000001212c820 */ /* 0x000fe20000400000 */
[----:B------:R-:W-:Y:S02]  /*1080*/  FMUL R17, R22, R17 ;  /* 0x0000001116117220 */ /* 0x000fe40000400000 */
[----:B------:R-:W1:Y:S01]  /*1090*/  SHFL.BFLY PT, R15, R2, 0x10, 0x1f ;  /* 0x0e001f00020f7f89 */ /* 0x000e6200000e0000 */
[----:B------:R-:W2:Y:S01]  /*10a0*/  MUFU.RCP R19, R18 ;  /* 0x0000001200137308 */ /* 0x000ea20000001000 */
[----:B------:R-:W-:Y:S01]  /*10b0*/  FFMA R17, R14, R17, R13 ;  /* 0x000000110e117223 */ /* 0x000fe2000000000d */
[----:B------:R-:W-:Y:S01]  /*10c0*/  @P3 FMUL R26, R26, 0.25 ;  /* 0x3e8000001a1a3820 */ /* 0x000fe20000400000 */
[----:B------:R-:W-:-:S03]  /*10d0*/  FSETP.NEU.AND P3, PT, R0, RZ, PT ;  /* 0x000000ff0000720b */ /* 0x000fc60003f6d000 */
[----:B------:R-:W3:Y:S01]  /*10e0*/  SHFL.BFLY PT, R16, R17, 0x10, 0x1f ;  /* 0x0e001f0011107f89 */ /* 0x000ee200000e0000 */
[----:B------:R-:W-:Y:S01]  /*10f0*/  @!P4 FMUL R26, R26, 16777216 ;  /* 0x4b8000001a1ac820 */ /* 0x000fe20000400000 */
[----:B0-----:R-:W-:-:S04]  /*1100*/  FADD R12, R0, R3 ;  /* 0x00000003000c7221 */ /* 0x001fc80000000000 */
[C---:B------:R-:W-:Y:S01]  /*1110*/  FMUL R21, R12.reuse, 0.25 ;  /* 0x3e8000000c157820 */ /* 0x040fe20000400000 */
[----:B--2---:R-:W-:Y:S01]  /*1120*/  FMUL R19, R19, R26 ;  /* 0x0000001a13137220 */ /* 0x004fe20000400000 */
[C---:B------:R-:W-:Y:S01]  /*1130*/  FSETP.GEU.AND P4, PT, |R12|.reuse, 1.175494350822287508e-38, PT ;  /* 0x008000000c00780b */ /* 0x040fe20003f8e200 */
[----:B------:R-:W0:Y:S01]  /*1140*/  SHFL.BFLY PT, R13, R12, 0x4, 0x1f ;  /* 0x0c801f000c0d7f89 */ /* 0x000e2200000e0000 */
[----:B------:R-:W-:Y:S02]  /*1150*/  FSETP.GT.AND P0, PT, |R12|, 8.50705917302346158658e+37, PT ;  /* 0x7e8000000c00780b */ /* 0x000fe40003f04200 */
[----:B------:R-:W-:Y:S01]  /*1160*/  FSEL R19, R19, RZ, P3 ;  /* 0x000000ff13137208 */ /* 0x000fe20001800000 */
[----:B-1----:R-:W-:Y:S01]  /*1170*/  FADD R15, -R2, R15 ;  /* 0x0000000f020f7221 */ /* 0x002fe20000000100 */
[----:B------:R-:W-:Y:S02]  /*1180*/  FSEL R21, R21, R12, P0 ;  /* 0x0000000c15157208 */ /* 0x000fe40000000000 */
[----:B------:R-:W-:Y:S01]  /*1190*/  FSETP.NEU.AND P3, PT, R12, RZ, PT ;  /* 0x000000ff0c00720b */ /* 0x000fe20003f6d000 */
[C---:B------:R-:W-:Y:S01]  /*11a0*/  FMUL R18, R15.reuse, R15 ;  /* 0x0000000f0f127220 */ /* 0x040fe20000400000 */
[----:B------:R-:W-:-:S03]  /*11b0*/  FFMA R14, R15, R19, R2 ;  /* 0x000000130f0e7223 */ /* 0x000fc60000000002 */
[----:B------:R-:W-:Y:S01]  /*11c0*/  @!P4 FMUL R21, R21, 16777216 ;  /* 0x4b8000001515c820 */ /* 0x000fe20000400000 */
[----:B------:R-:W-:Y:S01]  /*11d0*/  FMUL R18, R25, R18 ;  /* 0x0000001219127220 */ /* 0x000fe20000400000 */
[----:B---3--:R-:W-:Y:S01]  /*11e0*/  FADD R16, R17, R16 ;  /* 0x0000001011107221 */ /* 0x008fe20000000000 */
[----:B------:R-:W1:Y:S01]  /*11f0*/  SHFL.BFLY PT, R15, R14, 0x8, 0x1f ;  /* 0x0d001f000e0f7f89 */ /* 0x000e6200000e0000 */
[----:B------:R-:W2:Y:S01]  /*1200*/  MUFU.RCP R20, R21 ;  /* 0x0000001500147308 */ /* 0x000ea20000001000 */
[----:B------:R-:W-:Y:S01]  /*1210*/  @P0 FMUL R3, R3, 0.25 ;  /* 0x3e80000003030820 */ /* 0x000fe20000400000 */
[----:B------:R-:W-:-:S03]  /*1220*/  FFMA R16, R19, R18, R16 ;  /* 0x0000001213107223 */ /* 0x000fc60000000010 */
[----:B------:R-:W-:Y:S02]  /*1230*/  @!P4 FMUL R3, R3, 16777216 ;  /* 0x4b8000000303c820 */ /* 0x000fe40000400000 */
[----:B------:R-:W3:Y:S01]  /*1240*/  SHFL.BFLY PT, R17, R16, 0x8, 0x1f ;  /* 0x0d001f0010117f89 */ /* 0x000ee200000e0000 */
[----:B0-----:R-:W-:-:S04]  /*1250*/  FADD R2, R12, R13 ;  /* 0x0000000d0c027221 */ /* 0x001fc80000000000 */
[C---:B------:R-:W-:Y:S01]  /*1260*/  FMUL R23, R2.reuse, 0.25 ;  /* 0x3e80000002177820 */ /* 0x040fe20000400000 */
[C---:B------:R-:W-:Y:S02]  /*1270*/  FSETP.GEU.AND P4, PT, |R2|.reuse, 1.175494350822287508e-38, PT ;  /* 0x008000000200780b */ /* 0x040fe40003f8e200 */
[----:B------:R-:W-:Y:S01]  /*1280*/  FSETP.GT.AND P0, PT, |R2|, 8.50705917302346158658e+37, PT ;  /* 0x7e8000000200780b */ /* 0x000fe20003f04200 */
[----:B--2---:R-:W-:Y:S02]  /*1290*/  FMUL R20, R20, R3 ;  /* 0x0000000314147220 */ /* 0x004fe40000400000 */
[----:B------:R-:W0:Y:S01]  /*12a0*/  SHFL.BFLY PT, R3, R2, 0x2, 0x1f ;  /* 0x0c401f0002037f89 */ /* 0x000e2200000e0000 */
[----:B------:R-:W-:Y:S02]  /*12b0*/  FSEL R23, R23, R2, P0 ;  /* 0x0000000217177208 */ /* 0x000fe40000000000 */
[----:B------:R-:W-:Y:S01]  /*12c0*/  FSEL R20, R20, RZ, P3 ;  /* 0x000000ff14147208 */ /* 0x000fe20001800000 */
[----:B-1----:R-:W-:Y:S01]  /*12d0*/  FADD R15, -R14, R15 ;  /* 0x0000000f0e0f7221 */ /* 0x002fe20000000100 */
[----:B------:R-:W-:-:S03]  /*12e0*/  FSETP.NEU.AND P3, PT, R2, RZ, PT ;  /* 0x000000ff0200720b */ /* 0x000fc60003f6d000 */
[----:B------:R-:W-:Y:S01]  /*12f0*/  @!P4 FMUL R23, R23, 16777216 ;  /* 0x4b8000001717c820 */ /* 0x000fe20000400000 */
[C---:B------:R-:W-:Y:S01]  /*1300*/  FMUL R19, R15.reuse, R15 ;  /* 0x0000000f0f137220 */ /* 0x040fe20000400000 */
[----:B------:R-:W-:Y:S01]  /*1310*/  FFMA R14, R15, R20, R14 ;  /* 0x000000140f0e7223 */ /* 0x000fe2000000000e */
[----:B------:R-:W-:Y:S01]  /*1320*/  @P0 FMUL R13, R13, 0.25 ;  /* 0x3e8000000d0d0820 */ /* 0x000fe20000400000 */
[----:B------:R-:W1:Y:S01]  /*1330*/  MUFU.RCP R18, R23 ;  /* 0x0000001700127308 */ /* 0x000e620000001000 */
[----:B------:R-:W-:Y:S01]  /*1340*/  FMUL R19, R0, R19 ;  /* 0x0000001300137220 */ /* 0x000fe20000400000 */
[----:B---3--:R-:W-:Y:S01]  /*1350*/  FADD R17, R16, R17 ;  /* 0x0000001110117221 */ /* 0x008fe20000000000 */
[----:B------:R-:W2:Y:S01]  /*1360*/  SHFL.BFLY PT, R15, R14, 0x4, 0x1f ;  /* 0x0c801f000e0f7f89 */ /* 0x000ea200000e0000 */
[----:B------:R-:W-:Y:S02]  /*1370*/  @!P4 FMUL R13, R13, 16777216 ;  /* 0x4b8000000d0dc820 */ /* 0x000fe40000400000 */
[----:B------:R-:W-:-:S05]  /*1380*/  FFMA R17, R20, R19, R17 ;  /* 0x0000001314117223 */ /* 0x000fca0000000011 */
[----:B------:R-:W3:Y:S01]  /*1390*/  SHFL.BFLY PT, R16, R17, 0x4, 0x1f ;  /* 0x0c801f0011107f89 */ /* 0x000ee200000e0000 */
[----:B0-----:R-:W-:Y:S01]  /*13a0*/  FADD R0, R2, R3 ;  /* 0x0000000302007221 */ /* 0x001fe20000000000 */
[----:B-1----:R-:W-:-:S04]  /*13b0*/  FMUL R18, R18, R13 ;  /* 0x0000000d12127220 */ /* 0x002fc80000400000 */
[C---:B------:R-:W-:Y:S01]  /*13c0*/  FSETP.GEU.AND P4, PT, |R0|.reuse, 1.175494350822287508e-38, PT ;  /* 0x008000000000780b */ /* 0x040fe20003f8e200 */
[C---:B------:R-:W-:Y:S01]  /*13d0*/  FMUL R21, R0.reuse, 0.25 ;  /* 0x3e80000000157820 */ /* 0x040fe20000400000 */
[----:B------:R-:W-:Y:S01]  /*13e0*/  FSETP.GT.AND P0, PT, |R0|, 8.50705917302346158658e+37, PT ;  /* 0x7e8000000000780b */ /* 0x000fe20003f04200 */
[----:B------:R-:W0:Y:S01]  /*13f0*/  SHFL.BFLY PT, R13, R0, 0x1, 0x1f ;  /* 0x0c201f00000d7f89 */ /* 0x000e2200000e0000 */
[----:B------:R-:W-:Y:S02]  /*1400*/  FSEL R18, R18, RZ, P3 ;  /* 0x000000ff12127208 */ /* 0x000fe40001800000 */
[----:B------:R-:W-:Y:S02]  /*1410*/  FSEL R21, R21, R0, P0 ;  /* 0x0000000015157208 */ /* 0x000fe40000000000 */
[----:B------:R-:W-:Y:S01]  /*1420*/  FSETP.NEU.AND P3, PT, R0, RZ, PT ;  /* 0x000000ff0000720b */ /* 0x000fe20003f6d000 */
[----:B--2---:R-:W-:-:S04]  /*1430*/  FADD R15, -R14, R15 ;  /* 0x0000000f0e0f7221 */ /* 0x004fc80000000100 */
[----:B------:R-:W-:Y:S01]  /*1440*/  @!P4 FMUL R21, R21, 16777216 ;  /* 0x4b8000001515c820 */ /* 0x000fe20000400000 */
[C---:B------:R-:W-:Y:S01]  /*1450*/  FMUL R19, R15.reuse, R15 ;  /* 0x0000000f0f137220 */ /* 0x040fe20000400000 */
[----:B------:R-:W-:Y:S01]  /*1460*/  FFMA R14, R15, R18, R14 ;  /* 0x000000120f0e7223 */ /* 0x000fe2000000000e */
[----:B------:R-:W-:Y:S02]  /*1470*/  @P0 FMUL R3, R3, 0.25 ;  /* 0x3e80000003030820 */ /* 0x000fe40000400000 */
[----:B------:R-:W-:Y:S01]  /*1480*/  FMUL R19, R12, R19 ;  /* 0x000000130c137220 */ /* 0x000fe20000400000 */
[----:B---3--:R-:W-:Y:S01]  /*1490*/  FADD R17, R17, R16 ;  /* 0x0000001011117221 */ /* 0x008fe20000000000 */
[----:B------:R-:W1:Y:S01]  /*14a0*/  SHFL.BFLY PT, R15, R14, 0x2, 0x1f ;  /* 0x0c401f000e0f7f89 */ /* 0x000e6200000e0000 */
[----:B------:R-:W-:Y:S02]  /*14b0*/  @!P4 FMUL R3, R3, 16777216 ;  /* 0x4b8000000303c820 */ /* 0x000fe40000400000 */
[----:B------:R-:W-:-:S02]  /*14c0*/  FFMA R17, R18, R19, R17 ;  /* 0x0000001312117223 */ /* 0x000fc40000000011 */
[----:B------:R-:W2:Y:S01]  /*14d0*/  MUFU.RCP R18, R21 ;  /* 0x0000001500127308 */ /* 0x000ea20000001000 */
[----:B0-----:R-:W-:Y:S02]  /*14e0*/  FADD R12, R0, R13 ;  /* 0x0000000d000c7221 */ /* 0x001fe40000000000 */
[----:B------:R-:W0:Y:S02]  /*14f0*/  SHFL.BFLY PT, R16, R17, 0x2, 0x1f ;  /* 0x0c401f0011107f89 */ /* 0x000e2400000e0000 */
[C---:B------:R-:W-:Y:S01]  /*1500*/  FMUL R19, R12.reuse, 0.25 ;  /* 0x3e8000000c137820 */ /* 0x040fe20000400000 */
[C---:B------:R-:W-:Y:S02]  /*1510*/  FSETP.GEU.AND P4, PT, |R12|.reuse, 1.175494350822287508e-38, PT ;  /* 0x008000000c00780b */ /* 0x040fe40003f8e200 */
[----:B------:R-:W-:-:S04]  /*1520*/  FSETP.GT.AND P0, PT, |R12|, 8.50705917302346158658e+37, PT ;  /* 0x7e8000000c00780b */ /* 0x000fc80003f04200 */
[----:B------:R-:W-:Y:S01]  /*1530*/  FSEL R19, R19, R12, P0 ;  /* 0x0000000c13137208 */ /* 0x000fe20000000000 */
[----:B--2---:R-:W-:Y:S01]  /*1540*/  FMUL R18, R18, R3 ;  /* 0x0000000312127220 */ /* 0x004fe20000400000 */
[----:B-1----:R-:W-:-:S05]  /*1550*/  FADD R15, -R14, R15 ;  /* 0x0000000f0e0f7221 */ /* 0x002fca0000000100 */
[----:B------:R-:W-:Y:S01]  /*1560*/  @!P4 FMUL R19, R19, 16777216 ;  /* 0x4b8000001313c820 */ /* 0x000fe20000400000 */
[----:B------:R-:W-:Y:S01]  /*1570*/  FSEL R18, R18, RZ, P3 ;  /* 0x000000ff12127208 */ /* 0x000fe20001800000 */
[----:B------:R-:W-:Y:S01]  /*1580*/  @P0 FMUL R13, R13, 0.25 ;  /* 0x3e8000000d0d0820 */ /* 0x000fe20000400000 */
[C---:B------:R-:W-:Y:S01]  /*1590*/  FMUL R3, R15.reuse, R15 ;  /* 0x0000000f0f037220 */ /* 0x040fe20000400000 */
[----:B------:R-:W-:Y:S02]  /*15a0*/  FSETP.NEU.AND P0, PT, R12, RZ, PT ;  /* 0x000000ff0c00720b */ /* 0x000fe40003f0d000 */
[----:B------:R-:W-:Y:S01]  /*15b0*/  FFMA R14, R15, R18, R14 ;  /* 0x000000120f0e7223 */ /* 0x000fe2000000000e */
[----:B------:R-:W-:Y:S01]  /*15c0*/  FMUL R3, R2, R3 ;  /* 0x0000000302037220 */ /* 0x000fe20000400000 */
[----:B0-----:R-:W-:Y:S01]  /*15d0*/  FADD R17, R17, R16 ;  /* 0x0000001011117221 */ /* 0x001fe20000000000 */
[----:B------:R-:W-:Y:S01]  /*15e0*/  @!P4 FMUL R13, R13, 16777216 ;  /* 0x4b8000000d0dc820 */ /* 0x000fe20000400000 */
[----:B------:R-:W0:Y:S01]  /*15f0*/  MUFU.RCP R16, R19 ;  /* 0x0000001300107308 */ /* 0x000e220000001000 */
[----:B------:R-:W1:Y:S01]  /*1600*/  SHFL.BFLY PT, R15, R14, 0x1, 0x1f ;  /* 0x0c201f000e0f7f89 */ /* 0x000e6200000e0000 */
[----:B------:R-:W-:Y:S01]  /*1610*/  FFMA R3, R18, R3, R17 ;  /* 0x0000000312037223 */ /* 0x000fe20000000011 */
[----:B------:R-:W-:-:S04]  /*1620*/  ISETP.GE.AND P3, PT, R31, 0x8, PT ;  /* 0x000000081f00780c */ /* 0x000fc80003f66270 */
[----:B------:R-:W2:Y:S01]  /*1630*/  SHFL.BFLY PT, R2, R3, 0x1, 0x1f ;  /* 0x0c201f0003027f89 */ /* 0x000ea200000e0000 */
[----:B0-----:R-:W-:-:S05]  /*1640*/  FMUL R16, R16, R13 ;  /* 0x0000000d10107220 */ /* 0x001fca0000400000 */
[----:B------:R-:W-:Y:S02]  /*1650*/  FSEL R16, R16, RZ, P0 ;  /* 0x000000ff10107208 */ /* 0x000fe40000000000 */
[----:B------:R-:W-:Y:S01]  /*1660*/  LOP3.LUT P0, RZ, R31, 0x1f, RZ, 0xc0, !PT ;  /* 0x0000001f1fff7812 */ /* 0x000fe2000780c0ff */
[----:B-1----:R-:W-:-:S04]  /*1670*/  FADD R15, -R14, R15 ;  /* 0x0000000f0e0f7221 */ /* 0x002fc80000000100 */
[C---:B------:R-:W-:Y:S01]  /*1680*/  FMUL R17, R15.reuse, R15 ;  /* 0x0000000f0f117220 */ /* 0x040fe20000400000 */
[----:B------:R-:W-:Y:S01]  /*1690*/  FFMA R14, R15, R16, R14 ;  /* 0x000000100f0e7223 */ /* 0x000fe2000000000e */
[----:B--2---:R-:W-:Y:S01]  /*16a0*/  FADD R13, R3, R2 ;  /* 0x00000002030d7221 */ /* 0x004fe20000000000 */
[----:B------:R-:W-:Y:S01]  /*16b0*/  SHF.R.U32.HI R2, RZ, 0x3, R31 ;  /* 0x00000003ff027819 */ /* 0x000fe2000001161f */
[----:B------:R-:W-:Y:S01]  /*16c0*/  FMUL R17, R0, R17 ;  /* 0x0000001100117220 */ /* 0x000fe20000400000 */
[----:B------:R-:W-:Y:S02]  /*16d0*/  MOV R0, 0x2 ;  /* 0x0000000200007802 */ /* 0x000fe40000000f00 */
[----:B------:R-:W-:Y:S01]  /*16e0*/  LOP3.LUT R9, R2, 0x1c, RZ, 0xc0, !PT ;  /* 0x0000001c02097812 */ /* 0x000fe200078ec0ff */
[----:B------:R-:W-:Y:S02]  /*16f0*/  FFMA R16, R16, R17, R13 ;  /* 0x0000001110107223 */ /* 0x000fe4000000000d */
[----:B------:R-:W-:-:S02]  /*1700*/  IMAD.WIDE R2, R28, R0, c[0x0][0x160] ;  /* 0x000058001c027625 */ /* 0x000fc400078e0200 */
[----:B------:R-:W-:Y:S02]  /*1710*/  @!P0 STS [R9+0x40], R12 ;  /* 0x0000400c09008388 */ /* 0x000fe40000000800 */
[CC--:B------:R-:W-:Y:S02]  /*1720*/  IMAD.WIDE.U32 R18, R29.reuse, R0.reuse, c[0x0][0x190] ;  /* 0x000064001d127625 */ /* 0x0c0fe400078e0000 */
[----:B------:R-:W-:Y:S02]  /*1730*/  @P1 STG.E.128 [R2.64], R4 ;  /* 0x0000000402001986 */ /* 0x000fe4000c101d04 */
[----:B------:R-:W-:Y:S02]  /*1740*/  IMAD.WIDE.U32 R20, R29, R0, c[0x0][0x198] ;  /* 0x000066001d147625 */ /* 0x000fe400078e0000 */
[----:B------:R-:W-:Y:S04]  /*1750*/  @!P0 STS [R9], R14 ;  /* 0x0000000e09008388 */ /* 0x000fe80000000800 */
[----:B------:R-:W-:Y:S04]  /*1760*/  @!P0 STS [R9+0x20], R16 ;  /* 0x0000201009008388 */ /* 0x000fe80000000800 */
[----:B------:R-:W-:Y:S06]  /*1770*/  BAR.SYNC 0x0 ;  /* 0x0000000000007b1d */ /* 0x000fec0000000000 */
[----:B------:R-:W0:Y:S04]  /*1780*/  @!P3 LDS R33, [R31.X4+0x40] ;  /* 0x000040001f21b984 */ /* 0x000e280000004800 */
[----:B------:R-:W-:Y:S04]  /*1790*/  @!P3 LDS R30, [R31.X4] ;  /* 0x000000001f1eb984 */ /* 0x000fe80000004800 */
[----:B------:R-:W1:Y:S04]  /*17a0*/  @!P3 LDS R32, [R31.X4+0x20] ;  /* 0x000020001f20b984 */ /* 0x000e680000004800 */
[----:B0-----:R-:W0:Y:S04]  /*17b0*/  SHFL.BFLY PT, R10, R33, 0x4, 0x1f ;  /* 0x0c801f00210a7f89 */ /* 0x001e2800000e0000 */
[----:B-1----:R-:W1:Y:S01]  /*17c0*/  SHFL.BFLY PT, R7, R32, 0x4, 0x1f ;  /* 0x0c801f0020077f89 */ /* 0x002e6200000e0000 */
[----:B0-----:R-:W-:-:S04]  /*17d0*/  FADD R8, R33, R10 ;  /* 0x0000000a21087221 */ /* 0x001fc80000000000 */
[C---:B------:R-:W-:Y:S01]  /*17e0*/  FMUL R5, R8.reuse, 0.25 ;  /* 0x3e80000008057820 */ /* 0x040fe20000400000 */
[C---:B------:R-:W-:Y:S01]  /*17f0*/  FSETP.GEU.AND P3, PT, |R8|.reuse, 1.175494350822287508e-38, PT ;  /* 0x008000000800780b */ /* 0x040fe20003f6e200 */
[----:B------:R-:W0:Y:S01]  /*1800*/  SHFL.BFLY PT, R11, R8, 0x2, 0x1f ;  /* 0x0c401f00080b7f89 */ /* 0x000e2200000e0000 */
[----:B------:R-:W-:Y:S01]  /*1810*/  FSETP.GT.AND P0, PT, |R8|, 8.50705917302346158658e+37, PT ;  /* 0x7e8000000800780b */ /* 0x000fe20003f04200 */
[----:B-1----:R-:W-:-:S03]  /*1820*/  FADD R7, R32, R7 ;  /* 0x0000000720077221 */ /* 0x002fc60000000000 */
[----:B------:R-:W-:Y:S02]  /*1830*/  FSEL R6, R5, R8, P0 ;  /* 0x0000000805067208 */ /* 0x000fe40000000000 */
[----:B------:R-:W1:Y:S05]  /*1840*/  SHFL.BFLY PT, R5, R30, 0x4, 0x1f ;  /* 0x0c801f001e057f89 */ /* 0x000e6a00000e0000 */
[----:B------:R-:W-:Y:S02]  /*1850*/  @!P3 FMUL R6, R6, 16777216 ;  /* 0x4b8000000606b820 */ /* 0x000fe40000400000 */
[----:B------:R-:W-:Y:S02]  /*1860*/  @P0 FMUL R10, R10, 0.25 ;  /* 0x3e8000000a0a0820 */ /* 0x000fe40000400000 */
[----:B------:R-:W2:Y:S02]  /*1870*/  MUFU.RCP R9, R6 ;  /* 0x0000000600097308 */ /* 0x000ea40000001000 */
[----:B------:R-:W-:Y:S01]  /*1880*/  @!P3 FMUL R10, R10, 16777216 ;  /* 0x4b8000000a0ab820 */ /* 0x000fe20000400000 */
[C---:B------:R-:W-:Y:S01]  /*1890*/  FSETP.NEU.AND P3, PT, R8.reuse, RZ, PT ;  /* 0x000000ff0800720b */ /* 0x040fe20003f6d000 */
[----:B0-----:R-:W-:-:S04]  /*18a0*/  FADD R4, R8, R11 ;  /* 0x0000000b08047221 */ /* 0x001fc80000000000 */
[C---:B------:R-:W-:Y:S01]  /*18b0*/  FMUL R13, R4.reuse, 0.25 ;  /* 0x3e800000040d7820 */ /* 0x040fe20000400000 */
[C---:B------:R-:W-:Y:S02]  /*18c0*/  FSETP.GEU.AND P4, PT, |R4|.reuse, 1.175494350822287508e-38, PT ;  /* 0x008000000400780b */ /* 0x040fe40003f8e200 */
[----:B------:R-:W-:Y:S01]  /*18d0*/  FSETP.GT.AND P0, PT, |R4|, 8.50705917302346158658e+37, PT ;  /* 0x7e8000000400780b */ /* 0x000fe20003f04200 */
[----:B--2---:R-:W-:Y:S01]  /*18e0*/  FMUL R10, R9, R10 ;  /* 0x0000000a090a7220 */ /* 0x004fe20000400000 */
[----:B-1----:R-:W-:Y:S02]  /*18f0*/  FADD R9, -R30, R5 ;  /* 0x000000051e097221 */ /* 0x002fe40000000100 */
[----:B------:R-:W0:Y:S01]  /*1900*/  SHFL.BFLY PT, R5, R4, 0x1, 0x1f ;  /* 0x0c201f0004057f89 */ /* 0x000e2200000e0000 */
[----:B------:R-:W-:Y:S01]  /*1910*/  FSEL R13, R13, R4, P0 ;  /* 0x000000040d0d7208 */ /* 0x000fe20000000000 */
[----:B------:R-:W-:Y:S01]  /*1920*/  FMUL R6, R9, R9 ;  /* 0x0000000909067220 */ /* 0x000fe20000400000 */
[----:B------:R-:W-:-:S03]  /*1930*/  FSEL R10, R10, RZ, P3 ;  /* 0x000000ff0a0a7208 */ /* 0x000fc60001800000 */
[----:B------:R-:W-:Y:S01]  /*1940*/  FMUL R6, R33, R6 ;  /* 0x0000000621067220 */ /* 0x000fe20000400000 */
[----:B------:R-:W-:Y:S01]  /*1950*/  @!P4 FMUL R13, R13, 16777216 ;  /* 0x4b8000000d0dc820 */ /* 0x000fe20000400000 */
[----:B------:R-:W-:Y:S01]  /*1960*/  FFMA R9, R9, R10, R30 ;  /* 0x0000000a09097223 */ /* 0x000fe2000000001e */
[----:B------:R-:W-:Y:S01]  /*1970*/  @P0 FMUL R11, R11, 0.25 ;  /* 0x3e8000000b0b0820 */ /* 0x000fe20000400000 */
[----:B------:R-:W-:Y:S01]  /*1980*/  FFMA R6, R10, R6, R7 ;  /* 0x000000060a067223 */ /* 0x000fe20000000007 */
[----:B------:R-:W-:Y:S01]  /*1990*/  FSETP.NEU.AND P0, PT, R4, RZ, PT ;  /* 0x000000ff0400720b */ /* 0x000fe20003f0d000 */
[----:B------:R-:W1:Y:S01]  /*19a0*/  MUFU.RCP R10, R13 ;  /* 0x0000000d000a7308 */ /* 0x000e620000001000 */
[----:B------:R-:W2:Y:S01]  /*19b0*/  SHFL.BFLY PT, R12, R9, 0x2, 0x1f ;  /* 0x0c401f00090c7f89 */ /* 0x000ea200000e0000 */
[----:B------:R-:W-:-:S03]  /*19c0*/  @!P4 FMUL R11, R11, 16777216 ;  /* 0x4b8000000b0bc820 */ /* 0x000fc60000400000 */
[----:B------:R-:W3:Y:S01]  /*19d0*/  SHFL.BFLY PT, R7, R6, 0x2, 0x1f ;  /* 0x0c401f0006077f89 */ /* 0x000ee200000e0000 */
[----:B0-----:R-:W-:Y:S01]  /*19e0*/  FADD R14, R4, R5 ;  /* 0x00000005040e7221 */ /* 0x001fe20000000000 */
[----:B-1----:R-:W-:-:S04]  /*19f0*/  FMUL R10, R10, R11 ;  /* 0x0000000b0a0a7220 */ /* 0x002fc80000400000 */
[C---:B------:R-:W-:Y:S01]  /*1a00*/  FSETP.GEU.AND P3, PT, |R14|.reuse, 1.175494350822287508e-38, PT ;  /* 0x008000000e00780b */ /* 0x040fe20003f6e200 */
[----:B------:R-:W-:Y:S01]  /*1a10*/  FMUL R15, R14, 0.25 ;  /* 0x3e8000000e0f7820 */ /* 0x000fe20000400000 */
[----:B------:R-:W-:Y:S02]  /*1a20*/  FSEL R10, R10, RZ, P0 ;  /* 0x000000ff0a0a7208 */ /* 0x000fe40000000000 */
[----:B------:R-:W-:Y:S01]  /*1a30*/  FSETP.GT.AND P0, PT, |R14|, 8.50705917302346158658e+37, PT ;  /* 0x7e8000000e00780b */ /* 0x000fe20003f04200 */
[----:B--2---:R-:W-:-:S03]  /*1a40*/  FADD R12, -R9, R12 ;  /* 0x0000000c090c7221 */ /* 0x004fc60000000100 */
[----:B------:R-:W-:Y:S01]  /*1a50*/  FSEL R15, R15, R14, P0 ;  /* 0x0000000e0f0f7208 */ /* 0x000fe20000000000 */
[C---:B------:R-:W-:Y:S01]  /*1a60*/  FMUL R11, R12.reuse, R12 ;  /* 0x0000000c0c0b7220 */ /* 0x040fe20000400000 */
[----:B------:R-:W-:Y:S01]  /*1a70*/  FFMA R9, R12, R10, R9 ;  /* 0x0000000a0c097223 */ /* 0x000fe20000000009 */
[----:B---3--:R-:W-:Y:S02]  /*1a80*/  FADD R7, R6, R7 ;  /* 0x0000000706077221 */ /* 0x008fe40000000000 */
[----:B------:R-:W-:Y:S01]  /*1a90*/  @!P3 FMUL R15, R15, 16777216 ;  /* 0x4b8000000f0fb820 */ /* 0x000fe20000400000 */
[----:B------:R-:W-:Y:S01]  /*1aa0*/  FMUL R11, R8, R11 ;  /* 0x0000000b080b7220 */ /* 0x000fe20000400000 */
[----:B------:R-:W0:Y:S02]  /*1ab0*/  SHFL.BFLY PT, R6, R9, 0x1, 0x1f ;  /* 0x0c201f0009067f89 */ /* 0x000e2400000e0000 */
[----:B------:R-:W-:Y:S01]  /*1ac0*/  @P0 FMUL R5, R5, 0.25 ;  /* 0x3e80000005050820 */ /* 0x000fe20000400000 */
[----:B------:R-:W-:Y:S01]  /*1ad0*/  FFMA R7, R10, R11, R7 ;  /* 0x0000000b0a077223 */ /* 0x000fe20000000007 */
[----:B------:R-:W-:Y:S01]  /*1ae0*/  LOP3.LUT P0, RZ, R31, 0x7, RZ, 0xc0, !PT ;  /* 0x000000071fff7812 */ /* 0x000fe2000780c0ff */
[----:B------:R-:W1:Y:S01]  /*1af0*/  MUFU.RCP R10, R15 ;  /* 0x0000000f000a7308 */ /* 0x000e620000001000 */
[----:B------:R-:W-:Y:S01]  /*1b00*/  @!P3 FMUL R5, R5, 16777216 ;  /* 0x4b8000000505b820 */ /* 0x000fe20000400000 */
[----:B------:R-:W-:Y:S01]  /*1b10*/  FSETP.NEU.AND P3, PT, R14, RZ, PT ;  /* 0x000000ff0e00720b */ /* 0x000fe20003f6d000 */
[----:B------:R-:W2:Y:S01]  /*1b20*/  SHFL.BFLY PT, R8, R7, 0x1, 0x1f ;  /* 0x0c201f0007087f89 */ /* 0x000ea200000e0000 */
[----:B------:R-:W-:Y:S01]  /*1b30*/  ISETP.LT.AND P0, PT, R31, 0x8, !P0 ;  /* 0x000000081f00780c */ /* 0x000fe20004701270 */
[----:B-1----:R-:W-:-:S12]  /*1b40*/  FMUL R10, R10, R5 ;  /* 0x000000050a0a7220 */ /* 0x002fd80000400000 */
[----:B------:R1:W-:Y:S01]  /*1b50*/  @P0 STS [R31.X4+0x40], R14 ;  /* 0x0000400e1f000388 */ /* 0x0003e20000004800 */
[----:B0-----:R-:W-:Y:S01]  /*1b60*/  FADD R6, -R9, R6 ;  /* 0x0000000609067221 */ /* 0x001fe20000000100 */
[----:B------:R-:W-:-:S03]  /*1b70*/  FSEL R10, R10, RZ, P3 ;  /* 0x000000ff0a0a7208 */ /* 0x000fc60001800000 */
[C---:B------:R-:W-:Y:S02]  /*1b80*/  FMUL R11, R6.reuse, R6 ;  /* 0x00000006060b7220 */ /* 0x040fe40000400000 */
[----:B------:R-:W-:Y:S01]  /*1b90*/  FFMA R12, R6, R10, R9 ;  /* 0x0000000a060c7223 */ /* 0x000fe20000000009 */
[----:B--2---:R-:W-:Y:S01]  /*1ba0*/  FADD R5, R7, R8 ;  /* 0x0000000807057221 */ /* 0x004fe20000000000 */
[----:B------:R-:W-:Y:S01]  /*1bb0*/  FMUL R11, R4, R11 ;  /* 0x0000000b040b7220 */ /* 0x000fe20000400000 */
[----:B-1----:R-:W-:Y:S01]  /*1bc0*/  CS2R R14, SRZ ;  /* 0x00000000000e7805 */ /* 0x002fe2000001ff00 */
[----:B------:R-:W-:Y:S01]  /*1bd0*/  CS2R R8, SRZ ;  /* 0x0000000000087805 */ /* 0x000fe2000001ff00 */
[----:B------:R0:W-:Y:S01]  /*1be0*/  @P0 STS [R31.X4], R12 ;  /* 0x0000000c1f000388 */ /* 0x0001e20000004800 */
[----:B------:R-:W-:Y:S01]  /*1bf0*/  FFMA R16, R10, R11, R5 ;  /* 0x0000000b0a107223 */ /* 0x000fe20000000005 */
[----:B------:R-:W-:Y:S01]  /*1c00*/  CS2R R6, SRZ ;  /* 0x0000000000067805 */ /* 0x000fe2000001ff00 */
[----:B------:R-:W-:Y:S01]  /*1c10*/  CS2R R10, SRZ ;  /* 0x00000000000a7805 */ /* 0x000fe2000001ff00 */
[----:B------:R-:W-:-:S02]  /*1c20*/  CS2R R4, SRZ ;  /* 0x0000000000047805 */ /* 0x000fc4000001ff00 */
[----:B------:R-:W-:Y:S01]  /*1c30*/  @P0 STS [R31.X4+0x20], R16 ;  /* 0x000020101f000388 */ /* 0x000fe20000004800 */
[----:B0-----:R-:W-:-:S03]  /*1c40*/  CS2R R12, SRZ ;  /* 0x00000000000c7805 */ /* 0x001fc6000001ff00 */
[----:B------:R-:W-:Y:S06]  /*1c50*/  BAR.SYNC 0x0 ;  /* 0x0000000000007b1d */ /* 0x000fec0000000000 */
[----:B------:R0:W2:Y:S04]  /*1c60*/  @P1 LDG.E.EF.128 R12, [R2.64] ;  /* 0x00000004020c1981 */ /* 0x0000a8000c0e1d00 */
[----:B------:R1:W3:Y:S04]  /*1c70*/  @!P2 LDG.E.EL.128 R8, [R18.64] ;  /* 0x000000041208a981 */ /* 0x0002e8000c2e1d00 */
[----:B------:R-:W4:Y:S04]  /*1c80*/  @!P2 LDG.E.EL.128 R4, [R20.64] ;  /* 0x000000041404a981 */ /* 0x000f28000c2e1d00 */
[----:B------:R-:W5:Y:S04]  /*1c90*/  LDS R17, [0x20] ;  /* 0x00002000ff117984 */ /* 0x000f680000000800 */
[----:B------:R-:W1:Y:S01]  /*1ca0*/  LDS R16, [RZ] ;  /* 0x00000000ff107984 */ /* 0x000e620000000800 */
[----:B0-----:R-:W-:-:S05]  /*1cb0*/  MOV R2, 0x3a4ccccd ;  /* 0x3a4ccccd00027802 */ /* 0x001fca0000000f00 */
[----:B-----5:R-:W-:-:S06]  /*1cc0*/  FFMA R2, R17, R2, 9.9999997473787516356e-06 ;  /* 0x3727c5ac11027423 */ /* 0x020fcc0000000002 */
[----:B------:R-:W0:Y:S01]  /*1cd0*/  MUFU.RSQ R2, R2 ;  /* 0x0000000200027308 */ /* 0x000e220000001400 */
[----:B--2---:R-:W-:Y:S02]  /*1ce0*/  SEL R12, R12, RZ, P1 ;  /* 0x000000ff0c0c7207 */ /* 0x004fe40000800000 */
[----:B-1----:R-:W-:Y:S02]  /*1cf0*/  SEL R18, R13, RZ, P1 ;  /* 0x000000ff0d127207 */ /* 0x002fe40000800000 */
[----:B------:R-:W-:Y:S02]  /*1d00*/  SEL R31, R15, RZ, P1 ;  /* 0x000000ff0f1f7207 */ /* 0x000fe40000800000 */
[----:B------:R-:W-:Y:S01]  /*1d10*/  SEL R14, R14, RZ, P1 ;  /* 0x000000ff0e0e7207 */ /* 0x000fe20000800000 */
[--C-:B------:R-:W-:Y:S02]  /*1d20*/  HADD2.F32 R3, -RZ, R12.reuse.H1_H1 ;  /* 0x3000000cff037230 */ /* 0x100fe40000004100 */
[----:B------:R-:W-:-:S02]  /*1d30*/  HADD2.F32 R13, -RZ, R12.H0_H0 ;  /* 0x2000000cff0d7230 */ /* 0x000fc40000004100 */
[--C-:B------:R-:W-:Y:S02]  /*1d40*/  HADD2.F32 R17, -RZ, R18.reuse.H0_H0 ;  /* 0x20000012ff117230 */ /* 0x100fe40000004100 */
[--C-:B------:R-:W-:Y:S01]  /*1d50*/  HADD2.F32 R29, -RZ, R31.reuse.H1_H1 ;  /* 0x3000001fff1d7230 */ /* 0x100fe20000004100 */
[----:B---3--:R-:W-:Y:S01]  /*1d60*/  SEL R8, R8, RZ, !P2 ;  /* 0x000000ff08087207 */ /* 0x008fe20005000000 */
[----:B------:R-:W-:Y:S01]  /*1d70*/  HADD2.F32 R15, -RZ, R18.H1_H1 ;  /* 0x30000012ff0f7230 */ /* 0x000fe20000004100 */
[----:B------:R-:W-:Y:S01]  /*1d80*/  SEL R9, R9, RZ, !P2 ;  /* 0x000000ff09097207 */ /* 0x000fe20005000000 */
[--C-:B------:R-:W-:Y:S01]  /*1d90*/  HADD2.F32 R23, -RZ, R14.reuse.H1_H1 ;  /* 0x3000000eff177230 */ /* 0x100fe20000004100 */
[----:B----4-:R-:W-:Y:S01]  /*1da0*/  SEL R4, R4, RZ, !P2 ;  /* 0x000000ff04047207 */ /* 0x010fe20005000000 */
[----:B------:R-:W-:Y:S01]  /*1db0*/  HADD2.F32 R25, -RZ, R14.H0_H0 ;  /* 0x2000000eff197230 */ /* 0x000fe20000004100 */
[----:B------:R-:W-:Y:S01]  /*1dc0*/  SEL R5, R5, RZ, !P2 ;  /* 0x000000ff05057207 */ /* 0x000fe20005000000 */
[----:B------:R-:W-:Y:S01]  /*1dd0*/  HADD2.F32 R31, -RZ, R31.H0_H0 ;  /* 0x2000001fff1f7230 */ /* 0x000fe20000004100 */
[C---:B------:R-:W-:Y:S01]  /*1de0*/  FADD R13, -R16.reuse, R13 ;  /* 0x0000000d100d7221 */ /* 0x040fe20000000100 */
[C---:B------:R-:W-:Y:S01]  /*1df0*/  FADD R3, -R16.reuse, R3 ;  /* 0x0000000310037221 */ /* 0x040fe20000000100 */
[C---:B------:R-:W-:Y:S01]  /*1e00*/  FADD R19, -R16.reuse, R17 ;  /* 0x0000001110137221 */ /* 0x040fe20000000100 */
[C---:B------:R-:W-:Y:S01]  /*1e10*/  FADD R21, -R16.reuse, R15 ;  /* 0x0000000f10157221 */ /* 0x040fe20000000100 */
[C---:B------:R-:W-:Y:S01]  /*1e20*/  FADD R25, -R16.reuse, R25 ;  /* 0x0000001910197221 */ /* 0x040fe20000000100 */
[C---:B------:R-:W-:Y:S01]  /*1e30*/  FADD R27, -R16.reuse, R23 ;  /* 0x00000017101b7221 */ /* 0x040fe20000000100 */
[C---:B------:R-:W-:Y:S01]  /*1e40*/  FADD R31, -R16.reuse, R31 ;  /* 0x0000001f101f7221 */ /* 0x040fe20000000100 */
[----:B------:R-:W-:Y:S01]  /*1e50*/  FADD R29, -R16, R29 ;  /* 0x0000001d101d7221 */ /* 0x000fe20000000100 */
[--C-:B------:R-:W-:Y:S01]  /*1e60*/  HADD2.F32 R17, -RZ, R8.reuse.H1_H1 ;  /* 0x30000008ff117230 */ /* 0x100fe20000004100 */
[----:B------:R-:W-:Y:S01]  /*1e70*/  SEL R11, R11, RZ, !P2 ;  /* 0x000000ff0b0b7207 */ /* 0x000fe20005000000 */
[----:B------:R-:W-:Y:S01]  /*1e80*/  HADD2.F32 R16, -RZ, R8.H0_H0 ;  /* 0x20000008ff107230 */ /* 0x000fe20000004100 */
[C---:B0-----:R-:W-:Y:S01]  /*1e90*/  FMUL R18, R2.reuse, R3 ;  /* 0x0000000302127220 */ /* 0x041fe20000400000 */
[----:B------:R-:W-:Y:S01]  /*1ea0*/  HADD2.F32 R23, -RZ, R9.H0_H0 ;  /* 0x20000009ff177230 */ /* 0x000fe20000004100 */
[C---:B------:R-:W-:Y:S01]  /*1eb0*/  FMUL R13, R2.reuse, R13 ;  /* 0x0000000d020d7220 */ /* 0x040fe20000400000 */
[--C-:B------:R-:W-:Y:S01]  /*1ec0*/  HADD2.F32 R14, -RZ, R4.reuse.H1_H1 ;  /* 0x30000004ff0e7230 */ /* 0x100fe20000004100 */
[----:B------:R-:W-:Y:S01]  /*1ed0*/  FMUL R19, R2, R19 ;  /* 0x0000001302137220 */ /* 0x000fe20000400000 */
[----:B------:R-:W-:-:S02]  /*1ee0*/  HADD2.F32 R15, -RZ, R4.H0_H0 ;  /* 0x20000004ff0f7230 */ /* 0x000fc40000004100 */
[----:B------:R-:W-:Y:S01]  /*1ef0*/  HADD2.F32 R20, -RZ, R5.H0_H0 ;  /* 0x20000005ff147230 */ /* 0x000fe20000004100 */
[----:B------:R-:W-:Y:S02]  /*1f00*/  SEL R10, R10, RZ, !P2 ;  /* 0x000000ff0a0a7207 */ /* 0x000fe40005000000 */
[----:B------:R-:W-:Y:S02]  /*1f10*/  SEL R6, R6, RZ, !P2 ;  /* 0x000000ff06067207 */ /* 0x000fe40005000000 */
[----:B------:R-:W-:Y:S01]  /*1f20*/  SEL R7, R7, RZ, !P2 ;  /* 0x000000ff07077207 */ /* 0x000fe20005000000 */
[----:B------:R-:W-:Y:S01]  /*1f30*/  FFMA R13, R16, R13, R15 ;  /* 0x0000000d100d7223 */ /* 0x000fe2000000000f */
[----:B------:R-:W-:Y:S01]  /*1f40*/  FFMA R14, R17, R18, R14 ;  /* 0x00000012110e7223 */ /* 0x000fe2000000000e */
[----:B------:R-:W-:Y:S01]  /*1f50*/  FFMA R19, R23, R19, R20 ;  /* 0x0000001317137223 */ /* 0x000fe20000000014 */
[----:B------:R-:W-:Y:S02]  /*1f60*/  HADD2.F32 R16, -RZ, R9.H1_H1 ;  /* 0x30000009ff107230 */ /* 0x000fe40000004100 */
[----:B------:R-:W-:-:S02]  /*1f70*/  HADD2.F32 R18, -RZ, R11.H1_H1 ;  /* 0x3000000bff127230 */ /* 0x000fc40000004100 */
[----:B------:R-:W-:Y:S01]  /*1f80*/  HADD2.F32 R20, -RZ, R11.H0_H0 ;  /* 0x2000000bff147230 */ /* 0x000fe20000004100 */
[C---:B------:R-:W-:Y:S01]  /*1f90*/  FMUL R4, R2.reuse, R21 ;  /* 0x0000001502047220 */ /* 0x040fe20000400000 */
[----:B------:R-:W-:Y:S01]  /*1fa0*/  HADD2.F32 R15, -RZ, R10.H1_H1 ;  /* 0x3000000aff0f7230 */ /* 0x000fe20000004100 */
[C---:B------:R-:W-:Y:S01]  /*1fb0*/  FMUL R3, R2.reuse, R27 ;  /* 0x0000001b02037220 */ /* 0x040fe20000400000 */
[----:B------:R-:W-:Y:S01]  /*1fc0*/  HADD2.F32 R9, -RZ, R6.H0_H0 ;  /* 0x20000006ff097230 */ /* 0x000fe20000004100 */
[C---:B------:R-:W-:Y:S01]  /*1fd0*/  FMUL R12, R2.reuse, R25 ;  /* 0x00000019020c7220 */ /* 0x040fe20000400000 */
[----:B------:R-:W-:Y:S01]  /*1fe0*/  HADD2.F32 R11, -RZ, R7.H0_H0 ;  /* 0x20000007ff0b7230 */ /* 0x000fe20000004100 */
[C---:B------:R-:W-:Y:S01]  /*1ff0*/  FMUL R8, R2.reuse, R29 ;  /* 0x0000001d02087220 */ /* 0x040fe20000400000 */
[----:B------:R-:W-:Y:S01]  /*2000*/  HADD2.F32 R10, -RZ, R10.H0_H0 ;  /* 0x2000000aff0a7230 */ /* 0x000fe20000004100 */
[----:B------:R-:W-:Y:S01]  /*2010*/  FMUL R2, R2, R31 ;  /* 0x0000001f02027220 */ /* 0x000fe20000400000 */
[----:B------:R-:W-:-:S02]  /*2020*/  HADD2.F32 R5, -RZ, R5.H1_H1 ;  /* 0x30000005ff057230 */ /* 0x000fc40000004100 */
[----:B------:R-:W-:Y:S02]  /*2030*/  HADD2.F32 R6, -RZ, R6.H1_H1 ;  /* 0x30000006ff067230 */ /* 0x000fe40000004100 */
[----:B------:R-:W-:Y:S01]  /*2040*/  HADD2.F32 R7, -RZ, R7.H1_H1 ;  /* 0x30000007ff077230 */ /* 0x000fe20000004100 */
[----:B------:R-:W-:Y:S01]  /*2050*/  FFMA R16, R16, R4, R5 ;  /* 0x0000000410107223 */ /* 0x000fe20000000005 */
[----:B------:R-:W-:Y:S01]  /*2060*/  FFMA R9, R10, R12, R9 ;  /* 0x0000000c0a097223 */ /* 0x000fe20000000009 */
[----:B------:R-:W-:Y:S01]  /*2070*/  FFMA R6, R15, R3, R6 ;  /* 0x000000030f067223 */ /* 0x000fe20000000006 */
[----:B------:R-:W-:Y:S01]  /*2080*/  FFMA R2, R20, R2, R11 ;  /* 0x0000000214027223 */ /* 0x000fe2000000000b */
[----:B------:R-:W-:Y:S01]  /*2090*/  FFMA R7, R18, R8, R7 ;  /* 0x0000000812077223 */ /* 0x000fe20000000007 */
[----:B------:R-:W-:Y:S01]  /*20a0*/  F2FP.F16.F32.PACK_AB R4, R14, R13 ;  /* 0x0000000d0e04723e */ /* 0x000fe200000000ff */
[----:B------:R-:W-:Y:S01]  /*20b0*/  IMAD.WIDE R28, R28, R0, c[0x0][0x1a0] ;  /* 0x000068001c1c7625 */ /* 0x000fe200078e0200 */
[----:B------:R-:W-:-:S02]  /*20c0*/  F2FP.F16.F32.PACK_AB R5, R16, R19 ;  /* 0x000000131005723e */ /* 0x000fc400000000ff */
[----:B------:R-:W-:Y:S02]  /*20d0*/  F2FP.F16.F32.PACK_AB R6, R6, R9 ;  /* 0x000000090606723e */ /* 0x000fe400000000ff */
[----:B------:R-:W-:Y:S01]  /*20e0*/  F2FP.F16.F32.PACK_AB R7, R7, R2 ;  /* 0x000000020707723e */ /* 0x000fe200000000ff */
[----:B------:R-:W-:Y:S06]  /*20f0*/  @!P1 EXIT ;  /* 0x000000000000994d */ /* 0x000fec0003800000 */
[----:B------:R-:W-:Y:S01]  /*2100*/  STG.E.128 [R28.64], R4 ;  /* 0x000000041c007986 */ /* 0x000fe2000c101d04 */
[----:B------:R-:W-:Y:S05]  /*2110*/  EXIT ;  /* 0x000000000000794d */ /* 0x000fea0003800000 */
.L_x_0:
[----:B------:R-:W-:-:S00]  /*2120*/  BRA `(.L_x_0) ;  /* 0xfffffff000007947 */ /* 0x000fc0000383ffff */
[----:B------:R-:W-:-:S00]  /*2130*/  NOP ;  /* 0x0000000000007918 */ /* 0x000fc00000000000 */
        /* <DEDUP_REMOVED lines=12> */
.L_x_1:


//--------------------- .nv.global.init           --------------------------
	.section	.nv.global.init,"aw",@progbits
.nv.global.init:
	.type		_$_str,@object
	.size		_$_str,(.L_0 - _$_str)
_$_str:
        /*0000*/ 	.byte	0x5f, 0x5f, 0x43, 0x55, 0x44, 0x41, 0x5f, 0x46, 0x54, 0x5a, 0x00
.L_0:


//--------------------- .nv.shared.triton__0d1d2d3d4d5d6d7d8d910de --------------------------
	.section	.nv.shared.triton__0d1d2d3d4d5d6d7d8d910de,"aw",@nobits
	.align	16
